//
// Generated by NVIDIA NVVM Compiler
//
// Compiler Build ID: CL-36424714
// Cuda compilation tools, release 13.0, V13.0.88
// Based on NVVM 20.0.0
//

.version 9.0
.target sm_100
.address_size 64

	// .globl	_Z17summation_kernel1iPf
.extern .shared .align 16 .b8 sdata[];

.visible .entry _Z17summation_kernel1iPf(
	.param .u32 _Z17summation_kernel1iPf_param_0,
	.param .u64 .ptr .align 1 _Z17summation_kernel1iPf_param_1
)
{
	.reg .pred 	%p<5>;
	.reg .b32 	%r<15>;
	.reg .b32 	%f<16>;
	.reg .b64 	%rd<5>;

	ld.param.u32 	%r6, [_Z17summation_kernel1iPf_param_0];
	ld.param.u64 	%rd2, [_Z17summation_kernel1iPf_param_1];
	cvta.to.global.u64 	%rd3, %rd2;
	mov.u32 	%r7, %tid.x;
	mov.u32 	%r8, %ctaid.x;
	mov.u32 	%r1, %ntid.x;
	mad.lo.s32 	%r14, %r8, %r1, %r7;
	mul.wide.s32 	%rd4, %r14, 4;
	add.s64 	%rd1, %rd3, %rd4;
	setp.ge.s32 	%p1, %r14, %r6;
	mov.f32 	%f14, 0f00000000;
	@%p1 bra 	$L__BB0_7;
	mov.u32 	%r9, %nctaid.x;
	mul.lo.s32 	%r3, %r1, %r9;
	mov.f32 	%f14, 0f00000000;
$L__BB0_2:
	and.b32  	%r10, %r14, 1;
	setp.eq.b32 	%p2, %r10, 1;
	@%p2 bra 	$L__BB0_4;
	add.s32 	%r13, %r14, 1;
	cvt.rn.f32.s32 	%f11, %r13;
	rcp.rn.f32 	%f12, %f11;
	add.f32 	%f14, %f14, %f12;
	bra.uni 	$L__BB0_6;
$L__BB0_4:
	and.b32  	%r11, %r14, -2147483647;
	setp.ne.s32 	%p3, %r11, 1;
	@%p3 bra 	$L__BB0_6;
	add.s32 	%r12, %r14, 1;
	cvt.rn.f32.u32 	%f8, %r12;
	mov.f32 	%f9, 0fBF800000;
	div.rn.f32 	%f10, %f9, %f8;
	add.f32 	%f14, %f14, %f10;
$L__BB0_6:
	add.s32 	%r14, %r14, %r3;
	setp.lt.s32 	%p4, %r14, %r6;
	@%p4 bra 	$L__BB0_2;
$L__BB0_7:
	st.global.f32 	[%rd1], %f14;
	ret;

}
	// .globl	_Z26summation_kernel1_version2iPf
.visible .entry _Z26summation_kernel1_version2iPf(
	.param .u32 _Z26summation_kernel1_version2iPf_param_0,
	.param .u64 .ptr .align 1 _Z26summation_kernel1_version2iPf_param_1
)
{
	.reg .b32 	%r<6>;
	.reg .b64 	%rd<5>;

	ld.param.u64 	%rd1, [_Z26summation_kernel1_version2iPf_param_1];
	cvta.to.global.u64 	%rd2, %rd1;
	mov.u32 	%r1, %tid.x;
	mov.u32 	%r2, %ctaid.x;
	mov.u32 	%r3, %ntid.x;
	mad.lo.s32 	%r4, %r2, %r3, %r1;
	mul.wide.s32 	%rd3, %r4, 4;
	add.s64 	%rd4, %rd2, %rd3;
	mov.b32 	%r5, 0;
	st.global.u32 	[%rd4], %r5;
	ret;

}
	// .globl	_Z17summation_kernel2iPfS_
.visible .entry _Z17summation_kernel2iPfS_(
	.param .u32 _Z17summation_kernel2iPfS__param_0,
	.param .u64 .ptr .align 1 _Z17summation_kernel2iPfS__param_1,
	.param .u64 .ptr .align 1 _Z17summation_kernel2iPfS__param_2
)
{
	.reg .pred 	%p<6>;
	.reg .b32 	%r<24>;
	.reg .b32 	%f<6>;
	.reg .b64 	%rd<9>;

	ld.param.u32 	%r8, [_Z17summation_kernel2iPfS__param_0];
	ld.param.u64 	%rd1, [_Z17summation_kernel2iPfS__param_1];
	ld.param.u64 	%rd2, [_Z17summation_kernel2iPfS__param_2];
	mov.u32 	%r1, %tid.x;
	mov.u32 	%r2, %ctaid.x;
	mov.u32 	%r3, %ntid.x;
	mad.lo.s32 	%r4, %r2, %r3, %r1;
	setp.ge.u32 	%p1, %r4, %r8;
	@%p1 bra 	$L__BB2_2;
	cvta.to.global.u64 	%rd3, %rd1;
	mul.wide.u32 	%rd4, %r4, 4;
	add.s64 	%rd5, %rd3, %rd4;
	ld.global.f32 	%f1, [%rd5];
	shl.b32 	%r13, %r1, 2;
	mov.u32 	%r14, sdata;
	add.s32 	%r15, %r14, %r13;
	st.shared.f32 	[%r15], %f1;
	bra.uni 	$L__BB2_3;
$L__BB2_2:
	shl.b32 	%r9, %r1, 2;
	mov.u32 	%r10, sdata;
	add.s32 	%r11, %r10, %r9;
	mov.b32 	%r12, 0;
	st.shared.u32 	[%r11], %r12;
$L__BB2_3:
	bar.sync 	0;
	setp.lt.u32 	%p2, %r3, 2;
	@%p2 bra 	$L__BB2_8;
	mov.b32 	%r23, 1;
	mov.u32 	%r19, sdata;
$L__BB2_5:
	shl.b32 	%r6, %r23, 1;
	mul.lo.s32 	%r7, %r6, %r1;
	setp.ge.u32 	%p3, %r7, %r3;
	@%p3 bra 	$L__BB2_7;
	add.s32 	%r17, %r7, %r23;
	shl.b32 	%r18, %r17, 2;
	add.s32 	%r20, %r19, %r18;
	ld.shared.f32 	%f2, [%r20];
	shl.b32 	%r21, %r7, 2;
	add.s32 	%r22, %r19, %r21;
	ld.shared.f32 	%f3, [%r22];
	add.f32 	%f4, %f2, %f3;
	st.shared.f32 	[%r22], %f4;
$L__BB2_7:
	bar.sync 	0;
	setp.lt.u32 	%p4, %r6, %r3;
	mov.u32 	%r23, %r6;
	@%p4 bra 	$L__BB2_5;
$L__BB2_8:
	setp.ne.s32 	%p5, %r1, 0;
	@%p5 bra 	$L__BB2_10;
	ld.shared.f32 	%f5, [sdata];
	cvta.to.global.u64 	%rd6, %rd2;
	mul.wide.u32 	%rd7, %r2, 4;
	add.s64 	%rd8, %rd6, %rd7;
	st.global.f32 	[%rd8], %f5;
$L__BB2_10:
	ret;

}
	// .globl	_Z17summation_kernel3PfS_
.visible .entry _Z17summation_kernel3PfS_(
	.param .u64 .ptr .align 1 _Z17summation_kernel3PfS__param_0,
	.param .u64 .ptr .align 1 _Z17summation_kernel3PfS__param_1
)
{
	.reg .pred 	%p<5>;
	.reg .b32 	%r<17>;
	.reg .b32 	%f<6>;
	.reg .b64 	%rd<7>;

	ld.param.u64 	%rd2, [_Z17summation_kernel3PfS__param_0];
	ld.param.u64 	%rd1, [_Z17summation_kernel3PfS__param_1];
	cvta.to.global.u64 	%rd3, %rd2;
	mov.u32 	%r1, %tid.x;
	mul.wide.u32 	%rd4, %r1, 4;
	add.s64 	%rd5, %rd3, %rd4;
	ld.global.f32 	%f1, [%rd5];
	shl.b32 	%r6, %r1, 2;
	mov.u32 	%r7, sdata;
	add.s32 	%r8, %r7, %r6;
	st.shared.f32 	[%r8], %f1;
	bar.sync 	0;
	mov.u32 	%r2, %ntid.x;
	setp.lt.u32 	%p1, %r2, 2;
	@%p1 bra 	$L__BB3_5;
	mov.b32 	%r16, 1;
$L__BB3_2:
	shl.b32 	%r4, %r16, 1;
	mul.lo.s32 	%r5, %r4, %r1;
	setp.ge.u32 	%p2, %r5, %r2;
	@%p2 bra 	$L__BB3_4;
	add.s32 	%r10, %r5, %r16;
	shl.b32 	%r11, %r10, 2;
	add.s32 	%r13, %r7, %r11;
	ld.shared.f32 	%f2, [%r13];
	shl.b32 	%r14, %r5, 2;
	add.s32 	%r15, %r7, %r14;
	ld.shared.f32 	%f3, [%r15];
	add.f32 	%f4, %f2, %f3;
	st.shared.f32 	[%r15], %f4;
$L__BB3_4:
	bar.sync 	0;
	setp.lt.u32 	%p3, %r4, %r2;
	mov.u32 	%r16, %r4;
	@%p3 bra 	$L__BB3_2;
$L__BB3_5:
	setp.ne.s32 	%p4, %r1, 0;
	@%p4 bra 	$L__BB3_7;
	ld.shared.f32 	%f5, [sdata];
	cvta.to.global.u64 	%rd6, %rd1;
	st.global.f32 	[%rd6], %f5;
$L__BB3_7:
	ret;

}


// ===== COMPILED SASS (sm_100) =====

	.target	sm_100

	.elftype	@"ET_EXEC"


//--------------------- .note.nv.tkinfo           --------------------------
	.section	.note.nv.tkinfo,"",@"SHT_NOTE"
	.sectionflags	@"SHF_NOTE_NV_TKINFO"
	.tkinfo
        /*0018*/ 	.word	0x00000002
        /*0030*/ 	.string	""
        /*0030*/ 	.string	"ptxas"
        /*0030*/ 	.string	"Cuda compilation tools, release 13.0, V13.0.88"
        /*0030*/ 	.string	"Build cuda_13.0.r13.0/compiler.36424714_0"
        /*0030*/ 	.string	"-arch sm_100 -m 64 "



//--------------------- .note.nv.cuinfo           --------------------------
	.section	.note.nv.cuinfo,"",@"SHT_NOTE"
	.sectionflags	@"SHF_NOTE_NV_CUINFO"
        /*0018*/ 	.short	0x0002
        /*001a*/ 	.short	0x0064
        /*001c*/ 	.short	0x0082
	.zero		2


//--------------------- .nv.info                  --------------------------
	.section	.nv.info,"",@"SHT_CUDA_INFO"
	.align	4


	//----- nvinfo : EIATTR_REGCOUNT
	.align		4
        /*0000*/ 	.byte	0x04, 0x2f
        /*0002*/ 	.short	(.L_1 - .L_0)
	.align		4
.L_0:
        /*0004*/ 	.word	index@(_Z17summation_kernel1iPf)
        /*0008*/ 	.word	0x00000012


	//----- nvinfo : EIATTR_FRAME_SIZE
	.align		4
.L_1:
        /*000c*/ 	.byte	0x04, 0x11
        /*000e*/ 	.short	(.L_3 - .L_2)
	.align		4
.L_2:
        /*0010*/ 	.word	index@($__internal_1_$__cuda_sm3x_div_rn_noftz_f32_slowpath)
        /*0014*/ 	.word	0x00000000


	//----- nvinfo : EIATTR_FRAME_SIZE
	.align		4
.L_3:
        /*0018*/ 	.byte	0x04, 0x11
        /*001a*/ 	.short	(.L_5 - .L_4)
	.align		4
.L_4:
        /*001c*/ 	.word	index@($__internal_0_$__cuda_sm20_rcp_rn_f32_slowpath)
        /*0020*/ 	.word	0x00000000


	//----- nvinfo : EIATTR_FRAME_SIZE
	.align		4
.L_5:
        /*0024*/ 	.byte	0x04, 0x11
        /*0026*/ 	.short	(.L_7 - .L_6)
	.align		4
.L_6:
        /*0028*/ 	.word	index@(_Z17summation_kernel1iPf)
        /*002c*/ 	.word	0x00000000


	//----- nvinfo : EIATTR_REGCOUNT
	.align		4
.L_7:
        /*0030*/ 	.byte	0x04, 0x2f
        /*0032*/ 	.short	(.L_9 - .L_8)
	.align		4
.L_8:
        /*0034*/ 	.word	index@(_Z26summation_kernel1_version2iPf)
        /*0038*/ 	.word	0x00000008


	//----- nvinfo : EIATTR_FRAME_SIZE
	.align		4
.L_9:
        /*003c*/ 	.byte	0x04, 0x11
        /*003e*/ 	.short	(.L_11 - .L_10)
	.align		4
.L_10:
        /*0040*/ 	.word	index@(_Z26summation_kernel1_version2iPf)
        /*0044*/ 	.word	0x00000000


	//----- nvinfo : EIATTR_REGCOUNT
	.align		4
.L_11:
        /*0048*/ 	.byte	0x04, 0x2f
        /*004a*/ 	.short	(.L_13 - .L_12)
	.align		4
.L_12:
        /*004c*/ 	.word	index@(_Z17summation_kernel2iPfS_)
        /*0050*/ 	.word	0x0000000a


	//----- nvinfo : EIATTR_FRAME_SIZE
	.align		4
.L_13:
        /*0054*/ 	.byte	0x04, 0x11
        /*0056*/ 	.short	(.L_15 - .L_14)
	.align		4
.L_14:
        /*0058*/ 	.word	index@(_Z17summation_kernel2iPfS_)
        /*005c*/ 	.word	0x00000000


	//----- nvinfo : EIATTR_REGCOUNT
	.align		4
.L_15:
        /*0060*/ 	.byte	0x04, 0x2f
        /*0062*/ 	.short	(.L_17 - .L_16)
	.align		4
.L_16:
        /*0064*/ 	.word	index@(_Z17summation_kernel3PfS_)
        /*0068*/ 	.word	0x0000000a


	//----- nvinfo : EIATTR_FRAME_SIZE
	.align		4
.L_17:
        /*006c*/ 	.byte	0x04, 0x11
        /*006e*/ 	.short	(.L_19 - .L_18)
	.align		4
.L_18:
        /*0070*/ 	.word	index@(_Z17summation_kernel3PfS_)
        /*0074*/ 	.word	0x00000000


	//----- nvinfo : EIATTR_MIN_STACK_SIZE
	.align		4
.L_19:
        /*0078*/ 	.byte	0x04, 0x12
        /*007a*/ 	.short	(.L_21 - .L_20)
	.align		4
.L_20:
        /*007c*/ 	.word	index@(_Z17summation_kernel3PfS_)
        /*0080*/ 	.word	0x00000000


	//----- nvinfo : EIATTR_MIN_STACK_SIZE
	.align		4
.L_21:
        /*0084*/ 	.byte	0x04, 0x12
        /*0086*/ 	.short	(.L_23 - .L_22)
	.align		4
.L_22:
        /*0088*/ 	.word	index@(_Z17summation_kernel2iPfS_)
        /*008c*/ 	.word	0x00000000


	//----- nvinfo : EIATTR_MIN_STACK_SIZE
	.align		4
.L_23:
        /*0090*/ 	.byte	0x04, 0x12
        /*0092*/ 	.short	(.L_25 - .L_24)
	.align		4
.L_24:
        /*0094*/ 	.word	index@(_Z26summation_kernel1_version2iPf)
        /*0098*/ 	.word	0x00000000


	//----- nvinfo : EIATTR_MIN_STACK_SIZE
	.align		4
.L_25:
        /*009c*/ 	.byte	0x04, 0x12
        /*009e*/ 	.short	(.L_27 - .L_26)
	.align		4
.L_26:
        /*00a0*/ 	.word	index@(_Z17summation_kernel1iPf)
        /*00a4*/ 	.word	0x00000000
.L_27:


//--------------------- .nv.compat                --------------------------
	.section	.nv.compat,"",@"SHT_CUDA_COMPAT_INFO"
	.align	4
        /*0000*/ 	.byte	0x02, 0x09, 0x00, 0x00, 0x02, 0x02, 0x01, 0x00, 0x02, 0x05, 0x05, 0x00, 0x03, 0x07, 0x01, 0x01
        /*0010*/ 	.byte	0x02, 0x03, 0x00, 0x00, 0x02, 0x06, 0x01, 0x00, 0x04, 0x0b, 0x08, 0x00, 0x01, 0x00, 0x00, 0x00
        /*0020*/ 	.byte	0x00, 0x00, 0x00, 0x00


//--------------------- .nv.info._Z17summation_kernel3PfS_ --------------------------
	.section	.nv.info._Z17summation_kernel3PfS_,"",@"SHT_CUDA_INFO"
	.sectionflags	@""
	.align	4


	//----- nvinfo : EIATTR_CUDA_API_VERSION
	.align		4
        /*0000*/ 	.byte	0x04, 0x37
        /*0002*/ 	.short	(.L_29 - .L_28)
.L_28:
        /*0004*/ 	.word	0x00000082


	//----- nvinfo : EIATTR_KPARAM_INFO
	.align		4
.L_29:
        /*0008*/ 	.byte	0x04, 0x17
        /*000a*/ 	.short	(.L_31 - .L_30)
.L_30:
        /*000c*/ 	.word	0x00000000
        /*0010*/ 	.short	0x0001
        /*0012*/ 	.short	0x0008
        /*0014*/ 	.byte	0x00, 0xf5, 0x21, 0x00


	//----- nvinfo : EIATTR_KPARAM_INFO
	.align		4
.L_31:
        /*0018*/ 	.byte	0x04, 0x17
        /*001a*/ 	.short	(.L_33 - .L_32)
.L_32:
        /*001c*/ 	.word	0x00000000
        /*0020*/ 	.short	0x0000
        /*0022*/ 	.short	0x0000
        /*0024*/ 	.byte	0x00, 0xf5, 0x21, 0x00


	//----- nvinfo : EIATTR_SPARSE_MMA_MASK
	.align		4
.L_33:
        /*0028*/ 	.byte	0x03, 0x50
        /*002a*/ 	.short	0x0000


	//----- nvinfo : EIATTR_MAXREG_COUNT
	.align		4
        /*002c*/ 	.byte	0x03, 0x1b
        /*002e*/ 	.short	0x00ff


	//----- nvinfo : EIATTR_NUM_BARRIERS
	.align		4
        /*0030*/ 	.byte	0x02, 0x4c
        /*0032*/ 	.byte	0x01
	.zero		1


	//----- nvinfo : EIATTR_MERCURY_ISA_VERSION
	.align		4
        /*0034*/ 	.byte	0x03, 0x5f
        /*0036*/ 	.short	0x0101


	//----- nvinfo : EIATTR_VRC_CTA_INIT_COUNT
	.align		4
        /*0038*/ 	.byte	0x02, 0x4a
	.zero		1
	.zero		1


	//----- nvinfo : EIATTR_EXIT_INSTR_OFFSETS
	.align		4
        /*003c*/ 	.byte	0x04, 0x1c
        /*003e*/ 	.short	(.L_35 - .L_34)


	//   ....[0]....
.L_34:
        /*0040*/ 	.word	0x000001f0


	//   ....[1]....
        /*0044*/ 	.word	0x00000260


	//----- nvinfo : EIATTR_CBANK_PARAM_SIZE
	.align		4
.L_35:
        /*0048*/ 	.byte	0x03, 0x19
        /*004a*/ 	.short	0x0010


	//----- nvinfo : EIATTR_PARAM_CBANK
	.align		4
        /*004c*/ 	.byte	0x04, 0x0a
        /*004e*/ 	.short	(.L_37 - .L_36)
	.align		4
.L_36:
        /*0050*/ 	.word	index@(.nv.constant0._Z17summation_kernel3PfS_)
        /*0054*/ 	.short	0x0380
        /*0056*/ 	.short	0x0010


	//----- nvinfo : EIATTR_SW_WAR
	.align		4
.L_37:
        /*0058*/ 	.byte	0x04, 0x36
        /*005a*/ 	.short	(.L_39 - .L_38)
.L_38:
        /*005c*/ 	.word	0x00000008
.L_39:


//--------------------- .nv.info._Z17summation_kernel2iPfS_ --------------------------
	.section	.nv.info._Z17summation_kernel2iPfS_,"",@"SHT_CUDA_INFO"
	.sectionflags	@""
	.align	4


	//----- nvinfo : EIATTR_CUDA_API_VERSION
	.align		4
        /*0000*/ 	.byte	0x04, 0x37
        /*0002*/ 	.short	(.L_41 - .L_40)
.L_40:
        /*0004*/ 	.word	0x00000082


	//----- nvinfo : EIATTR_KPARAM_INFO
	.align		4
.L_41:
        /*0008*/ 	.byte	0x04, 0x17
        /*000a*/ 	.short	(.L_43 - .L_42)
.L_42:
        /*000c*/ 	.word	0x00000000
        /*0010*/ 	.short	0x0002
        /*0012*/ 	.short	0x0010
        /*0014*/ 	.byte	0x00, 0xf5, 0x21, 0x00


	//----- nvinfo : EIATTR_KPARAM_INFO
	.align		4
.L_43:
        /*0018*/ 	.byte	0x04, 0x17
        /*001a*/ 	.short	(.L_45 - .L_44)
.L_44:
        /*001c*/ 	.word	0x00000000
        /*0020*/ 	.short	0x0001
        /*0022*/ 	.short	0x0008
        /*0024*/ 	.byte	0x00, 0xf5, 0x21, 0x00


	//----- nvinfo : EIATTR_KPARAM_INFO
	.align		4
.L_45:
        /*0028*/ 	.byte	0x04, 0x17
        /*002a*/ 	.short	(.L_47 - .L_46)
.L_46:
        /*002c*/ 	.word	0x00000000
        /*0030*/ 	.short	0x0000
        /*0032*/ 	.short	0x0000
        /*0034*/ 	.byte	0x00, 0xf0, 0x11, 0x00


	//----- nvinfo : EIATTR_SPARSE_MMA_MASK
	.align		4
.L_47:
        /*0038*/ 	.byte	0x03, 0x50
        /*003a*/ 	.short	0x0000


	//----- nvinfo : EIATTR_MAXREG_COUNT
	.align		4
        /*003c*/ 	.byte	0x03, 0x1b
        /*003e*/ 	.short	0x00ff


	//----- nvinfo : EIATTR_NUM_BARRIERS
	.align		4
        /*0040*/ 	.byte	0x02, 0x4c
        /*0042*/ 	.byte	0x01
	.zero		1


	//----- nvinfo : EIATTR_MERCURY_ISA_VERSION
	.align		4
        /*0044*/ 	.byte	0x03, 0x5f
        /*0046*/ 	.short	0x0101


	//----- nvinfo : EIATTR_VRC_CTA_INIT_COUNT
	.align		4
        /*0048*/ 	.byte	0x02, 0x4a
	.zero		1
	.zero		1


	//----- nvinfo : EIATTR_EXIT_INSTR_OFFSETS
	.align		4
        /*004c*/ 	.byte	0x04, 0x1c
        /*004e*/ 	.short	(.L_49 - .L_48)


	//   ....[0]....
.L_48:
        /*0050*/ 	.word	0x000002e0


	//   ....[1]....
        /*0054*/ 	.word	0x00000360


	//----- nvinfo : EIATTR_CRS_STACK_SIZE
	.align		4
.L_49:
        /*0058*/ 	.byte	0x04, 0x1e
        /*005a*/ 	.short	(.L_51 - .L_50)
.L_50:
        /*005c*/ 	.word	0x00000000


	//----- nvinfo : EIATTR_CBANK_PARAM_SIZE
	.align		4
.L_51:
        /*0060*/ 	.byte	0x03, 0x19
        /*0062*/ 	.short	0x0018


	//----- nvinfo : EIATTR_PARAM_CBANK
	.align		4
        /*0064*/ 	.byte	0x04, 0x0a
        /*0066*/ 	.short	(.L_53 - .L_52)
	.align		4
.L_52:
        /*0068*/ 	.word	index@(.nv.constant0._Z17summation_kernel2iPfS_)
        /*006c*/ 	.short	0x0380
        /*006e*/ 	.short	0x0018


	//----- nvinfo : EIATTR_SW_WAR
	.align		4
.L_53:
        /*0070*/ 	.byte	0x04, 0x36
        /*0072*/ 	.short	(.L_55 - .L_54)
.L_54:
        /*0074*/ 	.word	0x00000008
.L_55:


//--------------------- .nv.info._Z26summation_kernel1_version2iPf --------------------------
	.section	.nv.info._Z26summation_kernel1_version2iPf,"",@"SHT_CUDA_INFO"
	.sectionflags	@""
	.align	4


	//----- nvinfo : EIATTR_CUDA_API_VERSION
	.align		4
        /*0000*/ 	.byte	0x04, 0x37
        /*0002*/ 	.short	(.L_57 - .L_56)
.L_56:
        /*0004*/ 	.word	0x00000082


	//----- nvinfo : EIATTR_KPARAM_INFO
	.align		4
.L_57:
        /*0008*/ 	.byte	0x04, 0x17
        /*000a*/ 	.short	(.L_59 - .L_58)
.L_58:
        /*000c*/ 	.word	0x00000000
        /*0010*/ 	.short	0x0001
        /*0012*/ 	.short	0x0008
        /*0014*/ 	.byte	0x00, 0xf5, 0x21, 0x00


	//----- nvinfo : EIATTR_KPARAM_INFO
	.align		4
.L_59:
        /*0018*/ 	.byte	0x04, 0x17
        /*001a*/ 	.short	(.L_61 - .L_60)
.L_60:
        /*001c*/ 	.word	0x00000000
        /*0020*/ 	.short	0x0000
        /*0022*/ 	.short	0x0000
        /*0024*/ 	.byte	0x00, 0xf0, 0x11, 0x00


	//----- nvinfo : EIATTR_SPARSE_MMA_MASK
	.align		4
.L_61:
        /*0028*/ 	.byte	0x03, 0x50
        /*002a*/ 	.short	0x0000


	//----- nvinfo : EIATTR_MAXREG_COUNT
	.align		4
        /*002c*/ 	.byte	0x03, 0x1b
        /*002e*/ 	.short	0x00ff


	//----- nvinfo : EIATTR_MERCURY_ISA_VERSION
	.align		4
        /*0030*/ 	.byte	0x03, 0x5f
        /*0032*/ 	.short	0x0101


	//----- nvinfo : EIATTR_VRC_CTA_INIT_COUNT
	.align		4
        /*0034*/ 	.byte	0x02, 0x4a
	.zero		1
	.zero		1


	//----- nvinfo : EIATTR_EXIT_INSTR_OFFSETS
	.align		4
        /*0038*/ 	.byte	0x04, 0x1c
        /*003a*/ 	.short	(.L_63 - .L_62)


	//   ....[0]....
.L_62:
        /*003c*/ 	.word	0x00000090


	//----- nvinfo : EIATTR_CBANK_PARAM_SIZE
	.align		4
.L_63:
        /*0040*/ 	.byte	0x03, 0x19
        /*0042*/ 	.short	0x0010


	//----- nvinfo : EIATTR_PARAM_CBANK
	.align		4
        /*0044*/ 	.byte	0x04, 0x0a
        /*0046*/ 	.short	(.L_65 - .L_64)
	.align		4
.L_64:
        /*0048*/ 	.word	index@(.nv.constant0._Z26summation_kernel1_version2iPf)
        /*004c*/ 	.short	0x0380
        /*004e*/ 	.short	0x0010


	//----- nvinfo : EIATTR_SW_WAR
	.align		4
.L_65:
        /*0050*/ 	.byte	0x04, 0x36
        /*0052*/ 	.short	(.L_67 - .L_66)
.L_66:
        /*0054*/ 	.word	0x00000008
.L_67:


//--------------------- .nv.info._Z17summation_kernel1iPf --------------------------
	.section	.nv.info._Z17summation_kernel1iPf,"",@"SHT_CUDA_INFO"
	.sectionflags	@""
	.align	4


	//----- nvinfo : EIATTR_CUDA_API_VERSION
	.align		4
        /*0000*/ 	.byte	0x04, 0x37
        /*0002*/ 	.short	(.L_69 - .L_68)
.L_68:
        /*0004*/ 	.word	0x00000082


	//----- nvinfo : EIATTR_KPARAM_INFO
	.align		4
.L_69:
        /*0008*/ 	.byte	0x04, 0x17
        /*000a*/ 	.short	(.L_71 - .L_70)
.L_70:
        /*000c*/ 	.word	0x00000000
        /*0010*/ 	.short	0x0001
        /*0012*/ 	.short	0x0008
        /*0014*/ 	.byte	0x00, 0xf5, 0x21, 0x00


	//----- nvinfo : EIATTR_KPARAM_INFO
	.align		4
.L_71:
        /*0018*/ 	.byte	0x04, 0x17
        /*001a*/ 	.short	(.L_73 - .L_72)
.L_72:
        /*001c*/ 	.word	0x00000000
        /*0020*/ 	.short	0x0000
        /*0022*/ 	.short	0x0000
        /*0024*/ 	.byte	0x00, 0xf0, 0x11, 0x00


	//----- nvinfo : EIATTR_SPARSE_MMA_MASK
	.align		4
.L_73:
        /*0028*/ 	.byte	0x03, 0x50
        /*002a*/ 	.short	0x0000


	//----- nvinfo : EIATTR_MAXREG_COUNT
	.align		4
        /*002c*/ 	.byte	0x03, 0x1b
        /*002e*/ 	.short	0x00ff


	//----- nvinfo : EIATTR_MERCURY_ISA_VERSION
	.align		4
        /*0030*/ 	.byte	0x03, 0x5f
        /*0032*/ 	.short	0x0101


	//----- nvinfo : EIATTR_VRC_CTA_INIT_COUNT
	.align		4
        /*0034*/ 	.byte	0x02, 0x4a
	.zero		1
	.zero		1


	//----- nvinfo : EIATTR_EXIT_INSTR_OFFSETS
	.align		4
        /*0038*/ 	.byte	0x04, 0x1c
        /*003a*/ 	.short	(.L_75 - .L_74)


	//   ....[0]....
.L_74:
        /*003c*/ 	.word	0x00000400


	//----- nvinfo : EIATTR_CRS_STACK_SIZE
	.align		4
.L_75:
        /*0040*/ 	.byte	0x04, 0x1e
        /*0042*/ 	.short	(.L_77 - .L_76)
.L_76:
        /*0044*/ 	.word	0x00000000


	//----- nvinfo : EIATTR_CBANK_PARAM_SIZE
	.align		4
.L_77:
        /*0048*/ 	.byte	0x03, 0x19
        /*004a*/ 	.short	0x0010


	//----- nvinfo : EIATTR_PARAM_CBANK
	.align		4
        /*004c*/ 	.byte	0x04, 0x0a
        /*004e*/ 	.short	(.L_79 - .L_78)
	.align		4
.L_78:
        /*0050*/ 	.word	index@(.nv.constant0._Z17summation_kernel1iPf)
        /*0054*/ 	.short	0x0380
        /*0056*/ 	.short	0x0010


	//----- nvinfo : EIATTR_SW_WAR
	.align		4
.L_79:
        /*0058*/ 	.byte	0x04, 0x36
        /*005a*/ 	.short	(.L_81 - .L_80)
.L_80:
        /*005c*/ 	.word	0x00000008
.L_81:


//--------------------- .nv.callgraph             --------------------------
	.section	.nv.callgraph,"",@"SHT_CUDA_CALLGRAPH"
	.align	4
	.sectionentsize	8
	.align		4
        /*0000*/ 	.word	0x00000000
	.align		4
        /*0004*/ 	.word	0xffffffff
	.align		4
        /*0008*/ 	.word	0x00000000
	.align		4
        /*000c*/ 	.word	0xfffffffe
	.align		4
        /*0010*/ 	.word	0x00000000
	.align		4
        /*0014*/ 	.word	0xfffffffd
	.align		4
        /*0018*/ 	.word	0x00000000
	.align		4
        /*001c*/ 	.word	0xfffffffc


//--------------------- .text._Z17summation_kernel3PfS_ --------------------------
	.section	.text._Z17summation_kernel3PfS_,"ax",@progbits
	.align	128
        .global         _Z17summation_kernel3PfS_
        .type           _Z17summation_kernel3PfS_,@function
        .size           _Z17summation_kernel3PfS_,(.L_x_40 - _Z17summation_kernel3PfS_)
        .other          _Z17summation_kernel3PfS_,@"STO_CUDA_ENTRY STV_DEFAULT"
_Z17summation_kernel3PfS_:
.text._Z17summation_kernel3PfS_:
[----:B------:R-:W-:Y:S01]  /*0000*/  LDC R1, c[0x0][0x37c] ;  /* 0x0000df00ff017b82 */ /* 0x000fe20000000800 */
[----:B------:R-:W0:Y:S07]  /*0010*/  S2R R7, SR_TID.X ;  /* 0x0000000000077919 */ /* 0x000e2e0000002100 */
[----:B------:R-:W0:Y:S01]  /*0020*/  LDC.64 R2, c[0x0][0x380] ;  /* 0x0000e000ff027b82 */ /* 0x000e220000000a00 */
[----:B------:R-:W1:Y:S01]  /*0030*/  LDCU.64 UR8, c[0x0][0x358] ;  /* 0x00006b00ff0877ac */ /* 0x000e620008000a00 */
[----:B0-----:R-:W-:-:S06]  /*0040*/  IMAD.WIDE.U32 R2, R7, 0x4, R2 ;  /* 0x0000000407027825 */ /* 0x001fcc00078e0002 */
[----:B-1----:R-:W2:Y:S01]  /*0050*/  LDG.E R2, desc[UR8][R2.64] ;  /* 0x0000000802027981 */ /* 0x002ea2000c1e1900 */
[----:B------:R-:W0:Y:S01]  /*0060*/  S2UR UR5, SR_CgaCtaId ;  /* 0x00000000000579c3 */ /* 0x000e220000008800 */
[----:B------:R-:W-:Y:S01]  /*0070*/  UMOV UR4, 0x400 ;  /* 0x0000040000047882 */ /* 0x000fe20000000000 */
[----:B------:R-:W1:Y:S01]  /*0080*/  LDCU UR7, c[0x0][0x360] ;  /* 0x00006c00ff0777ac */ /* 0x000e620008000800 */
[----:B------:R-:W-:Y:S01]  /*0090*/  ISETP.NE.AND P1, PT, R7, RZ, PT ;  /* 0x000000ff0700720c */ /* 0x000fe20003f25270 */
[----:B-1----:R-:W-:Y:S02]  /*00a0*/  UISETP.GE.U32.AND UP0, UPT, UR7, 0x2, UPT ;  /* 0x000000020700788c */ /* 0x002fe4000bf06070 */
[----:B0-----:R-:W-:-:S06]  /*00b0*/  ULEA UR4, UR5, UR4, 0x18 ;  /* 0x0000000405047291 */ /* 0x001fcc000f8ec0ff */
[----:B------:R-:W-:-:S05]  /*00c0*/  LEA R5, R7, UR4, 0x2 ;  /* 0x0000000407057c11 */ /* 0x000fca000f8e10ff */
[----:B--2---:R0:W-:Y:S01]  /*00d0*/  STS [R5], R2 ;  /* 0x0000000205007388 */ /* 0x0041e20000000800 */
[----:B------:R-:W-:Y:S06]  /*00e0*/  BAR.SYNC.DEFER_BLOCKING 0x0 ;  /* 0x0000000000007b1d */ /* 0x000fec0000010000 */
[----:B------:R-:W-:Y:S05]  /*00f0*/  BRA.U !UP0, `(.L_x_0) ;  /* 0x00000001083c7547 */ /* 0x000fea000b800000 */
[----:B------:R-:W-:-:S05]  /*0100*/  UMOV UR5, 0x1 ;  /* 0x0000000100057882 */ /* 0x000fca0000000000 */
.L_x_1:
[----:B------:R-:W-:-:S04]  /*0110*/  USHF.L.U32 UR6, UR5, 0x1, URZ ;  /* 0x0000000105067899 */ /* 0x000fc800080006ff */
[----:B------:R-:W-:Y:S02]  /*0120*/  UISETP.GE.U32.AND UP0, UPT, UR6, UR7, UPT ;  /* 0x000000070600728c */ /* 0x000fe4000bf06070 */
[----:B01----:R-:W-:-:S05]  /*0130*/  IMAD R2, R7, UR6, RZ ;  /* 0x0000000607027c24 */ /* 0x003fca000f8e02ff */
[----:B------:R-:W-:-:S13]  /*0140*/  ISETP.GE.U32.AND P0, PT, R2, UR7, PT ;  /* 0x0000000702007c0c */ /* 0x000fda000bf06070 */
[C---:B------:R-:W-:Y:S01]  /*0150*/  @!P0 VIADD R0, R2.reuse, UR5 ;  /* 0x0000000502008c36 */ /* 0x040fe20008000000 */
[----:B------:R-:W-:Y:S01]  /*0160*/  @!P0 LEA R2, R2, UR4, 0x2 ;  /* 0x0000000402028c11 */ /* 0x000fe2000f8e10ff */
[----:B------:R-:W-:-:S03]  /*0170*/  UMOV UR5, UR6 ;  /* 0x0000000600057c82 */ /* 0x000fc60008000000 */
[----:B------:R-:W-:Y:S01]  /*0180*/  @!P0 LEA R0, R0, UR4, 0x2 ;  /* 0x0000000400008c11 */ /* 0x000fe2000f8e10ff */
[----:B------:R-:W-:Y:S05]  /*0190*/  @!P0 LDS R3, [R2] ;  /* 0x0000000002038984 */ /* 0x000fea0000000800 */
[----:B------:R-:W0:Y:S02]  /*01a0*/  @!P0 LDS R0, [R0] ;  /* 0x0000000000008984 */ /* 0x000e240000000800 */
[----:B0-----:R-:W-:-:S05]  /*01b0*/  @!P0 FADD R3, R0, R3 ;  /* 0x0000000300038221 */ /* 0x001fca0000000000 */
[----:B------:R1:W-:Y:S01]  /*01c0*/  @!P0 STS [R2], R3 ;  /* 0x0000000302008388 */ /* 0x0003e20000000800 */
[----:B------:R-:W-:Y:S06]  /*01d0*/  BAR.SYNC.DEFER_BLOCKING 0x0 ;  /* 0x0000000000007b1d */ /* 0x000fec0000010000 */
[----:B------:R-:W-:Y:S05]  /*01e0*/  BRA.U !UP0, `(.L_x_1) ;  /* 0xfffffffd08c87547 */ /* 0x000fea000b83ffff */
.L_x_0:
[----:B------:R-:W-:Y:S05]  /*01f0*/  @P1 EXIT ;  /* 0x000000000000194d */ /* 0x000fea0003800000 */
[----:B------:R-:W2:Y:S01]  /*0200*/  S2UR UR5, SR_CgaCtaId ;  /* 0x00000000000579c3 */ /* 0x000ea20000008800 */
[----:B------:R-:W-:-:S07]  /*0210*/  UMOV UR4, 0x400 ;  /* 0x0000040000047882 */ /* 0x000fce0000000000 */
[----:B01----:R-:W0:Y:S01]  /*0220*/  LDC.64 R2, c[0x0][0x388] ;  /* 0x0000e200ff027b82 */ /* 0x003e220000000a00 */
[----:B--2---:R-:W-:-:S09]  /*0230*/  ULEA UR4, UR5, UR4, 0x18 ;  /* 0x0000000405047291 */ /* 0x004fd2000f8ec0ff */
[----:B------:R-:W0:Y:S04]  /*0240*/  LDS R5, [UR4] ;  /* 0x00000004ff057984 */ /* 0x000e280008000800 */
[----:B0-----:R-:W-:Y:S01]  /*0250*/  STG.E desc[UR8][R2.64], R5 ;  /* 0x0000000502007986 */ /* 0x001fe2000c101908 */
[----:B------:R-:W-:Y:S05]  /*0260*/  EXIT ;  /* 0x000000000000794d */ /* 0x000fea0003800000 */
.L_x_2:
[----:B------:R-:W-:-:S00]  /*0270*/  BRA `(.L_x_2) ;  /* 0xfffffffc00fc7947 */ /* 0x000fc0000383ffff */
[----:B------:R-:W-:-:S00]  /*0280*/  NOP ;  /* 0x0000000000007918 */ /* 0x000fc00000000000 */
[----:B------:R-:W-:-:S00]  /*0290*/  NOP ;  /* 0x0000000000007918 */ /* 0x000fc00000000000 */
[----:B------:R-:W-:-:S00]  /*02a0*/  NOP ;  /* 0x0000000000007918 */ /* 0x000fc00000000000 */
[----:B------:R-:W-:-:S00]  /*02b0*/  NOP ;  /* 0x0000000000007918 */ /* 0x000fc00000000000 */
[----:B------:R-:W-:-:S00]  /*02c0*/  NOP ;  /* 0x0000000000007918 */ /* 0x000fc00000000000 */
[----:B------:R-:W-:-:S00]  /*02d0*/  NOP ;  /* 0x0000000000007918 */ /* 0x000fc00000000000 */
[----:B------:R-:W-:-:S00]  /*02e0*/  NOP ;  /* 0x0000000000007918 */ /* 0x000fc00000000000 */
[----:B------:R-:W-:-:S00]  /*02f0*/  NOP ;  /* 0x0000000000007918 */ /* 0x000fc00000000000 */
.L_x_40:


//--------------------- .text._Z17summation_kernel2iPfS_ --------------------------
	.section	.text._Z17summation_kernel2iPfS_,"ax",@progbits
	.align	128
        .global         _Z17summation_kernel2iPfS_
        .type           _Z17summation_kernel2iPfS_,@function
        .size           _Z17summation_kernel2iPfS_,(.L_x_41 - _Z17summation_kernel2iPfS_)
        .other          _Z17summation_kernel2iPfS_,@"STO_CUDA_ENTRY STV_DEFAULT"
_Z17summation_kernel2iPfS_:
.text._Z17summation_kernel2iPfS_:
[----:B------:R-:W-:Y:S01]  /*0000*/  LDC R1, c[0x0][0x37c] ;  /* 0x0000df00ff017b82 */ /* 0x000fe20000000800 */
[----:B------:R-:W0:Y:S01]  /*0010*/  S2R R7, SR_TID.X ;  /* 0x0000000000077919 */ /* 0x000e220000002100 */
[----:B------:R-:W0:Y:S01]  /*0020*/  LDCU UR8, c[0x0][0x360] ;  /* 0x00006c00ff0877ac */ /* 0x000e220008000800 */
[----:B------:R-:W-:Y:S01]  /*0030*/  BSSY.RECONVERGENT B0, `(.L_x_3) ;  /* 0x0000017000007945 */ /* 0x000fe20003800200 */
[----:B------:R-:W0:Y:S01]  /*0040*/  S2R R6, SR_CTAID.X ;  /* 0x0000000000067919 */ /* 0x000e220000002500 */
[----:B------:R-:W1:Y:S01]  /*0050*/  LDCU UR4, c[0x0][0x380] ;  /* 0x00007000ff0477ac */ /* 0x000e620008000800 */
[----:B------:R-:W2:Y:S01]  /*0060*/  LDCU.64 UR6, c[0x0][0x358] ;  /* 0x00006b00ff0677ac */ /* 0x000ea20008000a00 */
[----:B0-----:R-:W-:-:S05]  /*0070*/  IMAD R5, R6, UR8, R7 ;  /* 0x0000000806057c24 */ /* 0x001fca000f8e0207 */
[----:B-1----:R-:W-:-:S13]  /*0080*/  ISETP.GE.U32.AND P0, PT, R5, UR4, PT ;  /* 0x0000000405007c0c */ /* 0x002fda000bf06070 */
[----:B--2---:R-:W-:Y:S05]  /*0090*/  @P0 BRA `(.L_x_4) ;  /* 0x0000000000280947 */ /* 0x004fea0003800000 */
[----:B------:R-:W0:Y:S02]  /*00a0*/  LDC.64 R2, c[0x0][0x388] ;  /* 0x0000e200ff027b82 */ /* 0x000e240000000a00 */
[----:B0-----:R-:W-:-:S06]  /*00b0*/  IMAD.WIDE.U32 R2, R5, 0x4, R2 ;  /* 0x0000000405027825 */ /* 0x001fcc00078e0002 */
[----:B------:R-:W2:Y:S01]  /*00c0*/  LDG.E R2, desc[UR6][R2.64] ;  /* 0x0000000602027981 */ /* 0x000ea2000c1e1900 */
[----:B------:R-:W0:Y:S01]  /*00d0*/  S2UR UR5, SR_CgaCtaId ;  /* 0x00000000000579c3 */ /* 0x000e220000008800 */
[----:B------:R-:W-:Y:S02]  /*00e0*/  UMOV UR4, 0x400 ;  /* 0x0000040000047882 */ /* 0x000fe40000000000 */
[----:B0-----:R-:W-:-:S06]  /*00f0*/  ULEA UR4, UR5, UR4, 0x18 ;  /* 0x0000000405047291 */ /* 0x001fcc000f8ec0ff */
[----:B------:R-:W-:-:S04]  /*0100*/  MOV R0, UR4 ;  /* 0x0000000400007c02 */ /* 0x000fc80008000f00 */
[----:B------:R-:W-:-:S05]  /*0110*/  LEA R5, R7, R0, 0x2 ;  /* 0x0000000007057211 */ /* 0x000fca00078e10ff */
[----:B--2---:R1:W-:Y:S01]  /*0120*/  STS [R5], R2 ;  /* 0x0000000205007388 */ /* 0x0043e20000000800 */
[----:B------:R-:W-:Y:S05]  /*0130*/  BRA `(.L_x_5) ;  /* 0x0000000000187947 */ /* 0x000fea0003800000 */
.L_x_4:
[----:B------:R-:W0:Y:S01]  /*0140*/  S2UR UR5, SR_CgaCtaId ;  /* 0x00000000000579c3 */ /* 0x000e220000008800 */
[----:B------:R-:W-:Y:S02]  /*0150*/  UMOV UR4, 0x400 ;  /* 0x0000040000047882 */ /* 0x000fe40000000000 */
[----:B0-----:R-:W-:-:S06]  /*0160*/  ULEA UR4, UR5, UR4, 0x18 ;  /* 0x0000000405047291 */ /* 0x001fcc000f8ec0ff */
[----:B------:R-:W-:-:S05]  /*0170*/  IMAD.U32 R0, RZ, RZ, UR4 ;  /* 0x00000004ff007e24 */ /* 0x000fca000f8e00ff */
[----:B------:R-:W-:-:S05]  /*0180*/  LEA R2, R7, R0, 0x2 ;  /* 0x0000000007027211 */ /* 0x000fca00078e10ff */
[----:B------:R0:W-:Y:S02]  /*0190*/  STS [R2], RZ ;  /* 0x000000ff02007388 */ /* 0x0001e40000000800 */
.L_x_5:
[----:B------:R-:W-:Y:S05]  /*01a0*/  BSYNC.RECONVERGENT B0 ;  /* 0x0000000000007941 */ /* 0x000fea0003800200 */
.L_x_3:
[----:B------:R-:W-:Y:S01]  /*01b0*/  BAR.SYNC.DEFER_BLOCKING 0x0 ;  /* 0x0000000000007b1d */ /* 0x000fe20000010000 */
[----:B------:R-:W-:Y:S01]  /*01c0*/  UISETP.GE.U32.AND UP0, UPT, UR8, 0x2, UPT ;  /* 0x000000020800788c */ /* 0x000fe2000bf06070 */
[----:B------:R-:W-:-:S08]  /*01d0*/  ISETP.NE.AND P1, PT, R7, RZ, PT ;  /* 0x000000ff0700720c */ /* 0x000fd00003f25270 */
[----:B------:R-:W-:Y:S05]  /*01e0*/  BRA.U !UP0, `(.L_x_6) ;  /* 0x00000001083c7547 */ /* 0x000fea000b800000 */
[----:B------:R-:W-:-:S05]  /*01f0*/  UMOV UR4, 0x1 ;  /* 0x0000000100047882 */ /* 0x000fca0000000000 */
.L_x_7:
[----:B------:R-:W-:-:S04]  /*0200*/  USHF.L.U32 UR5, UR4, 0x1, URZ ;  /* 0x0000000104057899 */ /* 0x000fc800080006ff */
[----:B------:R-:W-:Y:S02]  /*0210*/  UISETP.GE.U32.AND UP0, UPT, UR5, UR8, UPT ;  /* 0x000000080500728c */ /* 0x000fe4000bf06070 */
[----:B-12---:R-:W-:-:S05]  /*0220*/  IMAD R5, R7, UR5, RZ ;  /* 0x0000000507057c24 */ /* 0x006fca000f8e02ff */
[----:B------:R-:W-:-:S13]  /*0230*/  ISETP.GE.U32.AND P0, PT, R5, UR8, PT ;  /* 0x0000000805007c0c */ /* 0x000fda000bf06070 */
[C---:B------:R-:W-:Y:S01]  /*0240*/  @!P0 VIADD R3, R5.reuse, UR4 ;  /* 0x0000000405038c36 */ /* 0x040fe20008000000 */
[----:B0-----:R-:W-:Y:S01]  /*0250*/  @!P0 LEA R2, R5, R0, 0x2 ;  /* 0x0000000005028211 */ /* 0x001fe200078e10ff */
[----:B------:R-:W-:-:S03]  /*0260*/  UMOV UR4, UR5 ;  /* 0x0000000500047c82 */ /* 0x000fc60008000000 */
[----:B------:R-:W-:Y:S01]  /*0270*/  @!P0 LEA R3, R3, R0, 0x2 ;  /* 0x0000000003038211 */ /* 0x000fe200078e10ff */
[----:B------:R-:W-:Y:S05]  /*0280*/  @!P0 LDS R4, [R2] ;  /* 0x0000000002048984 */ /* 0x000fea0000000800 */
[----:B------:R-:W0:Y:S02]  /*0290*/  @!P0 LDS R3, [R3] ;  /* 0x0000000003038984 */ /* 0x000e240000000800 */
[----:B0-----:R-:W-:-:S05]  /*02a0*/  @!P0 FADD R5, R3, R4 ;  /* 0x0000000403058221 */ /* 0x001fca0000000000 */
[----:B------:R2:W-:Y:S01]  /*02b0*/  @!P0 STS [R2], R5 ;  /* 0x0000000502008388 */ /* 0x0005e20000000800 */
[----:B------:R-:W-:Y:S06]  /*02c0*/  BAR.SYNC.DEFER_BLOCKING 0x0 ;  /* 0x0000000000007b1d */ /* 0x000fec0000010000 */
[----:B------:R-:W-:Y:S05]  /*02d0*/  BRA.U !UP0, `(.L_x_7) ;  /* 0xfffffffd08c87547 */ /* 0x000fea000b83ffff */
.L_x_6:
[----:B------:R-:W-:Y:S05]  /*02e0*/  @P1 EXIT ;  /* 0x000000000000194d */ /* 0x000fea0003800000 */
[----:B------:R-:W3:Y:S01]  /*02f0*/  S2UR UR5, SR_CgaCtaId ;  /* 0x00000000000579c3 */ /* 0x000ee20000008800 */
[----:B------:R-:W-:-:S07]  /*0300*/  UMOV UR4, 0x400 ;  /* 0x0000040000047882 */ /* 0x000fce0000000000 */
[----:B012---:R-:W0:Y:S01]  /*0310*/  LDC.64 R2, c[0x0][0x390] ;  /* 0x0000e400ff027b82 */ /* 0x007e220000000a00 */
[----:B---3--:R-:W-:Y:S01]  /*0320*/  ULEA UR4, UR5, UR4, 0x18 ;  /* 0x0000000405047291 */ /* 0x008fe2000f8ec0ff */
[----:B0-----:R-:W-:-:S08]  /*0330*/  IMAD.WIDE.U32 R2, R6, 0x4, R2 ;  /* 0x0000000406027825 */ /* 0x001fd000078e0002 */
[----:B------:R-:W0:Y:S04]  /*0340*/  LDS R5, [UR4] ;  /* 0x00000004ff057984 */ /* 0x000e280008000800 */
[----:B0-----:R-:W-:Y:S01]  /*0350*/  STG.E desc[UR6][R2.64], R5 ;  /* 0x0000000502007986 */ /* 0x001fe2000c101906 */
[----:B------:R-:W-:Y:S05]  /*0360*/  EXIT ;  /* 0x000000000000794d */ /* 0x000fea0003800000 */
.L_x_8:
        /* <DEDUP_REMOVED lines=9> */
.L_x_41:


//--------------------- .text._Z26summation_kernel1_version2iPf --------------------------
	.section	.text._Z26summation_kernel1_version2iPf,"ax",@progbits
	.align	128
        .global         _Z26summation_kernel1_version2iPf
        .type           _Z26summation_kernel1_version2iPf,@function
        .size           _Z26summation_kernel1_version2iPf,(.L_x_42 - _Z26summation_kernel1_version2iPf)
        .other          _Z26summation_kernel1_version2iPf,@"STO_CUDA_ENTRY STV_DEFAULT"
_Z26summation_kernel1_version2iPf:
.text._Z26summation_kernel1_version2iPf:
[----:B------:R-:W-:Y:S01]  /*0000*/  LDC R1, c[0x0][0x37c] ;  /* 0x0000df00ff017b82 */ /* 0x000fe20000000800 */
[----:B------:R-:W0:Y:S07]  /*0010*/  S2R R5, SR_TID.X ;  /* 0x0000000000057919 */ /* 0x000e2e0000002100 */
[----:B------:R-:W0:Y:S01]  /*0020*/  S2UR UR6, SR_CTAID.X ;  /* 0x00000000000679c3 */ /* 0x000e220000002500 */
[----:B------:R-:W1:Y:S07]  /*0030*/  LDCU.64 UR4, c[0x0][0x358] ;  /* 0x00006b00ff0477ac */ /* 0x000e6e0008000a00 */
[----:B------:R-:W0:Y:S08]  /*0040*/  LDC R0, c[0x0][0x360] ;  /* 0x0000d800ff007b82 */ /* 0x000e300000000800 */
[----:B------:R-:W2:Y:S01]  /*0050*/  LDC.64 R2, c[0x0][0x388] ;  /* 0x0000e200ff027b82 */ /* 0x000ea20000000a00 */
[----:B0-----:R-:W-:-:S04]  /*0060*/  IMAD R5, R0, UR6, R5 ;  /* 0x0000000600057c24 */ /* 0x001fc8000f8e0205 */
[----:B--2---:R-:W-:-:S05]  /*0070*/  IMAD.WIDE R2, R5, 0x4, R2 ;  /* 0x0000000405027825 */ /* 0x004fca00078e0202 */
[----:B-1----:R-:W-:Y:S01]  /*0080*/  STG.E desc[UR4][R2.64], RZ ;  /* 0x000000ff02007986 */ /* 0x002fe2000c101904 */
[----:B------:R-:W-:Y:S05]  /*0090*/  EXIT ;  /* 0x000000000000794d */ /* 0x000fea0003800000 */
.L_x_9:
        /* <DEDUP_REMOVED lines=14> */
.L_x_42:


//--------------------- .text._Z17summation_kernel1iPf --------------------------
	.section	.text._Z17summation_kernel1iPf,"ax",@progbits
	.align	128
        .global         _Z17summation_kernel1iPf
        .type           _Z17summation_kernel1iPf,@function
        .size           _Z17summation_kernel1iPf,(.L_x_39 - _Z17summation_kernel1iPf)
        .other          _Z17summation_kernel1iPf,@"STO_CUDA_ENTRY STV_DEFAULT"
_Z17summation_kernel1iPf:
.text._Z17summation_kernel1iPf:
[----:B------:R-:W-:Y:S01]  /*0000*/  LDC R1, c[0x0][0x37c] ;  /* 0x0000df00ff017b82 */ /* 0x000fe20000000800 */
[----:B------:R-:W0:Y:S07]  /*0010*/  S2R R6, SR_TID.X ;  /* 0x0000000000067919 */ /* 0x000e2e0000002100 */
[----:B------:R-:W0:Y:S01]  /*0020*/  S2UR UR6, SR_CTAID.X ;  /* 0x00000000000679c3 */ /* 0x000e220000002500 */
[----:B------:R-:W1:Y:S01]  /*0030*/  LDCU UR7, c[0x0][0x380] ;  /* 0x00007000ff0777ac */ /* 0x000e620008000800 */
[----:B------:R-:W-:Y:S01]  /*0040*/  BSSY.RECONVERGENT B1, `(.L_x_10) ;  /* 0x000003a000017945 */ /* 0x000fe20003800200 */
[----:B------:R-:W-:Y:S01]  /*0050*/  IMAD.MOV.U32 R3, RZ, RZ, RZ ;  /* 0x000000ffff037224 */ /* 0x000fe200078e00ff */
[----:B------:R-:W2:Y:S04]  /*0060*/  LDCU.64 UR4, c[0x0][0x358] ;  /* 0x00006b00ff0477ac */ /* 0x000ea80008000a00 */
[----:B------:R-:W0:Y:S01]  /*0070*/  LDC R7, c[0x0][0x360] ;  /* 0x0000d800ff077b82 */ /* 0x000e220000000800 */
[----:B------:R-:W3:Y:S07]  /*0080*/  LDCU UR8, c[0x0][0x380] ;  /* 0x00007000ff0877ac */ /* 0x000eee0008000800 */
[----:B------:R-:W4:Y:S01]  /*0090*/  LDC.64 R4, c[0x0][0x388] ;  /* 0x0000e200ff047b82 */ /* 0x000f220000000a00 */
[----:B0-----:R-:W-:-:S05]  /*00a0*/  IMAD R6, R7, UR6, R6 ;  /* 0x0000000607067c24 */ /* 0x001fca000f8e0206 */
[C---:B-1----:R-:W-:Y:S01]  /*00b0*/  ISETP.GE.AND P0, PT, R6.reuse, UR7, PT ;  /* 0x0000000706007c0c */ /* 0x042fe2000bf06270 */
[----:B----4-:R-:W-:-:S12]  /*00c0*/  IMAD.WIDE R4, R6, 0x4, R4 ;  /* 0x0000000406047825 */ /* 0x010fd800078e0204 */
[----:B--23--:R-:W-:Y:S05]  /*00d0*/  @P0 BRA `(.L_x_11) ;  /* 0x0000000000c00947 */ /* 0x00cfea0003800000 */
[----:B------:R-:W0:Y:S01]  /*00e0*/  LDCU UR6, c[0x0][0x370] ;  /* 0x00006e00ff0677ac */ /* 0x000e220008000800 */
[----:B------:R-:W-:Y:S02]  /*00f0*/  IMAD.MOV.U32 R3, RZ, RZ, RZ ;  /* 0x000000ffff037224 */ /* 0x000fe400078e00ff */
[----:B0-----:R-:W-:-:S07]  /*0100*/  IMAD R7, R7, UR6, RZ ;  /* 0x0000000607077c24 */ /* 0x001fce000f8e02ff */
.L_x_20:
[----:B------:R-:W-:Y:S01]  /*0110*/  LOP3.LUT R0, R6, 0x1, RZ, 0xc0, !PT ;  /* 0x0000000106007812 */ /* 0x000fe200078ec0ff */
[----:B------:R-:W-:Y:S03]  /*0120*/  BSSY.RECONVERGENT B0, `(.L_x_12) ;  /* 0x0000028000007945 */ /* 0x000fe60003800200 */
[----:B------:R-:W-:-:S13]  /*0130*/  ISETP.NE.U32.AND P0, PT, R0, 0x1, PT ;  /* 0x000000010000780c */ /* 0x000fda0003f05070 */
[----:B------:R-:W-:Y:S05]  /*0140*/  @!P0 BRA `(.L_x_13) ;  /* 0x0000000000448947 */ /* 0x000fea0003800000 */
[----:B------:R-:W-:Y:S01]  /*0150*/  VIADD R0, R6, 0x1 ;  /* 0x0000000106007836 */ /* 0x000fe20000000000 */
[----:B------:R-:W-:Y:S04]  /*0160*/  BSSY.RECONVERGENT B2, `(.L_x_14) ;  /* 0x000000d000027945 */ /* 0x000fe80003800200 */
[----:B------:R-:W-:-:S05]  /*0170*/  I2FP.F32.S32 R11, R0 ;  /* 0x00000000000b7245 */ /* 0x000fca0000201400 */
[----:B------:R-:W-:-:S05]  /*0180*/  VIADD R0, R11, 0x1800000 ;  /* 0x018000000b007836 */ /* 0x000fca0000000000 */
[----:B------:R-:W-:-:S04]  /*0190*/  LOP3.LUT R0, R0, 0x7f800000, RZ, 0xc0, !PT ;  /* 0x7f80000000007812 */ /* 0x000fc800078ec0ff */
[----:B------:R-:W-:-:S13]  /*01a0*/  ISETP.GT.U32.AND P0, PT, R0, 0x1ffffff, PT ;  /* 0x01ffffff0000780c */ /* 0x000fda0003f04070 */
[----:B------:R-:W-:Y:S05]  /*01b0*/  @P0 BRA `(.L_x_15) ;  /* 0x00000000000c0947 */ /* 0x000fea0003800000 */
[----:B------:R-:W-:-:S07]  /*01c0*/  MOV R8, 0x1e0 ;  /* 0x000001e000087802 */ /* 0x000fce0000000f00 */
[----:B------:R-:W-:Y:S05]  /*01d0*/  CALL.REL.NOINC `($__internal_0_$__cuda_sm20_rcp_rn_f32_slowpath) ;  /* 0x00000000008c7944 */ /* 0x000fea0003c00000 */
[----:B------:R-:W-:Y:S05]  /*01e0*/  BRA `(.L_x_16) ;  /* 0x0000000000107947 */ /* 0x000fea0003800000 */
.L_x_15:
[----:B------:R-:W0:Y:S02]  /*01f0*/  MUFU.RCP R0, R11 ;  /* 0x0000000b00007308 */ /* 0x000e240000001000 */
[----:B0-----:R-:W-:-:S04]  /*0200*/  FFMA R2, R11, R0, -1 ;  /* 0xbf8000000b027423 */ /* 0x001fc80000000000 */
[----:B------:R-:W-:-:S04]  /*0210*/  FADD.FTZ R9, -R2, -RZ ;  /* 0x800000ff02097221 */ /* 0x000fc80000010100 */
[----:B------:R-:W-:-:S07]  /*0220*/  FFMA R0, R0, R9, R0 ;  /* 0x0000000900007223 */ /* 0x000fce0000000000 */
.L_x_16:
[----:B------:R-:W-:Y:S05]  /*0230*/  BSYNC.RECONVERGENT B2 ;  /* 0x0000000000027941 */ /* 0x000fea0003800200 */
.L_x_14:
[----:B------:R-:W-:Y:S01]  /*0240*/  FADD R3, R3, R0 ;  /* 0x0000000003037221 */ /* 0x000fe20000000000 */
[----:B------:R-:W-:Y:S06]  /*0250*/  BRA `(.L_x_17) ;  /* 0x0000000000507947 */ /* 0x000fec0003800000 */
.L_x_13:
[----:B------:R-:W-:-:S04]  /*0260*/  LOP3.LUT R0, R6, 0x80000001, RZ, 0xc0, !PT ;  /* 0x8000000106007812 */ /* 0x000fc800078ec0ff */
[----:B------:R-:W-:-:S13]  /*0270*/  ISETP.NE.AND P0, PT, R0, 0x1, PT ;  /* 0x000000010000780c */ /* 0x000fda0003f05270 */
[----:B------:R-:W-:Y:S05]  /*0280*/  @P0 BRA `(.L_x_17) ;  /* 0x0000000000440947 */ /* 0x000fea0003800000 */
[----:B------:R-:W-:Y:S01]  /*0290*/  VIADD R8, R6, 0x1 ;  /* 0x0000000106087836 */ /* 0x000fe20000000000 */
[----:B------:R-:W-:Y:S01]  /*02a0*/  UMOV UR6, 0x3f800000 ;  /* 0x3f80000000067882 */ /* 0x000fe20000000000 */
[----:B------:R-:W-:Y:S01]  /*02b0*/  BSSY.RECONVERGENT B3, `(.L_x_18) ;  /* 0x000000d000037945 */ /* 0x000fe20003800200 */
[----:B------:R-:W-:Y:S02]  /*02c0*/  IMAD.U32 R11, RZ, RZ, UR6 ;  /* 0x00000006ff0b7e24 */ /* 0x000fe4000f8e00ff */
[----:B------:R-:W-:-:S04]  /*02d0*/  I2FP.F32.U32 R8, R8 ;  /* 0x0000000800087245 */ /* 0x000fc80000201000 */
[----:B------:R-:W0:Y:S08]  /*02e0*/  MUFU.RCP R0, R8 ;  /* 0x0000000800007308 */ /* 0x000e300000001000 */
[----:B------:R-:W1:Y:S01]  /*02f0*/  FCHK P0, -R11, R8 ;  /* 0x000000080b007302 */ /* 0x000e620000000100 */
[----:B0-----:R-:W-:-:S04]  /*0300*/  FFMA R9, -R8, R0, 1 ;  /* 0x3f80000008097423 */ /* 0x001fc80000000100 */
[----:B------:R-:W-:-:S04]  /*0310*/  FFMA R0, R0, R9, R0 ;  /* 0x0000000900007223 */ /* 0x000fc80000000000 */
[----:B------:R-:W-:-:S04]  /*0320*/  FFMA R9, R0, -1, RZ ;  /* 0xbf80000000097823 */ /* 0x000fc800000000ff */
[----:B------:R-:W-:-:S04]  /*0330*/  FFMA R2, -R8, R9, -1 ;  /* 0xbf80000008027423 */ /* 0x000fc80000000109 */
[----:B------:R-:W-:Y:S01]  /*0340*/  FFMA R0, R0, R2, R9 ;  /* 0x0000000200007223 */ /* 0x000fe20000000009 */
[----:B-1----:R-:W-:Y:S06]  /*0350*/  @!P0 BRA `(.L_x_19) ;  /* 0x0000000000088947 */ /* 0x002fec0003800000 */
[----:B------:R-:W-:-:S07]  /*0360*/  MOV R2, 0x380 ;  /* 0x0000038000027802 */ /* 0x000fce0000000f00 */
[----:B------:R-:W-:Y:S05]  /*0370*/  CALL.REL.NOINC `($__internal_1_$__cuda_sm3x_div_rn_noftz_f32_slowpath) ;  /* 0x0000000000fc7944 */ /* 0x000fea0003c00000 */
.L_x_19:
[----:B------:R-:W-:Y:S05]  /*0380*/  BSYNC.RECONVERGENT B3 ;  /* 0x0000000000037941 */ /* 0x000fea0003800200 */
.L_x_18:
[----:B------:R-:W-:-:S07]  /*0390*/  FADD R3, R3, R0 ;  /* 0x0000000003037221 */ /* 0x000fce0000000000 */
.L_x_17:
[----:B------:R-:W-:Y:S05]  /*03a0*/  BSYNC.RECONVERGENT B0 ;  /* 0x0000000000007941 */ /* 0x000fea0003800200 */
.L_x_12:
[----:B------:R-:W-:-:S05]  /*03b0*/  IMAD.IADD R6, R7, 0x1, R6 ;  /* 0x0000000107067824 */ /* 0x000fca00078e0206 */
[----:B------:R-:W-:-:S13]  /*03c0*/  ISETP.GE.AND P0, PT, R6, UR8, PT ;  /* 0x0000000806007c0c */ /* 0x000fda000bf06270 */
[----:B------:R-:W-:Y:S05]  /*03d0*/  @!P0 BRA `(.L_x_20) ;  /* 0xfffffffc004c8947 */ /* 0x000fea000383ffff */
.L_x_11:
[----:B------:R-:W-:Y:S05]  /*03e0*/  BSYNC.RECONVERGENT B1 ;  /* 0x0000000000017941 */ /* 0x000fea0003800200 */
.L_x_10:
[----:B------:R-:W-:Y:S01]  /*03f0*/  STG.E desc[UR4][R4.64], R3 ;  /* 0x0000000304007986 */ /* 0x000fe2000c101904 */
[----:B------:R-:W-:Y:S05]  /*0400*/  EXIT ;  /* 0x000000000000794d */ /* 0x000fea0003800000 */
        .weak           $__internal_0_$__cuda_sm20_rcp_rn_f32_slowpath
        .type           $__internal_0_$__cuda_sm20_rcp_rn_f32_slowpath,@function
        .size           $__internal_0_$__cuda_sm20_rcp_rn_f32_slowpath,($__internal_1_$__cuda_sm3x_div_rn_noftz_f32_slowpath - $__internal_0_$__cuda_sm20_rcp_rn_f32_slowpath)
$__internal_0_$__cuda_sm20_rcp_rn_f32_slowpath:
[----:B------:R-:W-:Y:S01]  /*0410*/  IMAD.SHL.U32 R0, R11, 0x2, RZ ;  /* 0x000000020b007824 */ /* 0x000fe200078e00ff */
[----:B------:R-:W-:Y:S04]  /*0420*/  BSSY.RECONVERGENT B3, `(.L_x_21) ;  /* 0x0000031000037945 */ /* 0x000fe80003800200 */
[----:B------:R-:W-:Y:S01]  /*0430*/  SHF.R.U32.HI R13, RZ, 0x18, R0 ;  /* 0x00000018ff0d7819 */ /* 0x000fe20000011600 */
[----:B------:R-:W-:-:S03]  /*0440*/  IMAD.MOV.U32 R0, RZ, RZ, R11 ;  /* 0x000000ffff007224 */ /* 0x000fc600078e000b */
[----:B------:R-:W-:-:S13]  /*0450*/  ISETP.NE.U32.AND P0, PT, R13, RZ, PT ;  /* 0x000000ff0d00720c */ /* 0x000fda0003f05070 */
[----:B------:R-:W-:Y:S05]  /*0460*/  @P0 BRA `(.L_x_22) ;  /* 0x0000000000280947 */ /* 0x000fea0003800000 */
[----:B------:R-:W-:-:S05]  /*0470*/  IMAD.SHL.U32 R2, R0, 0x2, RZ ;  /* 0x0000000200027824 */ /* 0x000fca00078e00ff */
[----:B------:R-:W-:-:S13]  /*0480*/  ISETP.NE.AND P0, PT, R2, RZ, PT ;  /* 0x000000ff0200720c */ /* 0x000fda0003f05270 */
[----:B------:R-:W-:Y:S01]  /*0490*/  @P0 FFMA R10, R0, 1.84467440737095516160e+19, RZ ;  /* 0x5f800000000a0823 */ /* 0x000fe200000000ff */
[----:B------:R-:W-:Y:S08]  /*04a0*/  @!P0 MUFU.RCP R9, R0 ;  /* 0x0000000000098308 */ /* 0x000ff00000001000 */
[----:B------:R-:W0:Y:S02]  /*04b0*/  @P0 MUFU.RCP R11, R10 ;  /* 0x0000000a000b0308 */ /* 0x000e240000001000 */
[----:B0-----:R-:W-:-:S04]  /*04c0*/  @P0 FFMA R2, R10, R11, -1 ;  /* 0xbf8000000a020423 */ /* 0x001fc8000000000b */
[----:B------:R-:W-:-:S04]  /*04d0*/  @P0 FADD.FTZ R2, -R2, -RZ ;  /* 0x800000ff02020221 */ /* 0x000fc80000010100 */
[----:B------:R-:W-:-:S04]  /*04e0*/  @P0 FFMA R2, R11, R2, R11 ;  /* 0x000000020b020223 */ /* 0x000fc8000000000b */
[----:B------:R-:W-:Y:S01]  /*04f0*/  @P0 FFMA R9, R2, 1.84467440737095516160e+19, RZ ;  /* 0x5f80000002090823 */ /* 0x000fe200000000ff */
[----:B------:R-:W-:Y:S06]  /*0500*/  BRA `(.L_x_23) ;  /* 0x0000000000887947 */ /* 0x000fec0003800000 */
.L_x_22:
[----:B------:R-:W-:-:S05]  /*0510*/  VIADD R15, R13, 0xffffff03 ;  /* 0xffffff030d0f7836 */ /* 0x000fca0000000000 */
[----:B------:R-:W-:-:S13]  /*0520*/  ISETP.GT.U32.AND P0, PT, R15, 0x1, PT ;  /* 0x000000010f00780c */ /* 0x000fda0003f04070 */
[----:B------:R-:W-:Y:S05]  /*0530*/  @P0 BRA `(.L_x_24) ;  /* 0x0000000000780947 */ /* 0x000fea0003800000 */
[----:B------:R-:W-:Y:S01]  /*0540*/  LOP3.LUT R2, R0, 0x7fffff, RZ, 0xc0, !PT ;  /* 0x007fffff00027812 */ /* 0x000fe200078ec0ff */
[----:B------:R-:W-:-:S03]  /*0550*/  IMAD.MOV.U32 R12, RZ, RZ, 0x3 ;  /* 0x00000003ff0c7424 */ /* 0x000fc600078e00ff */
[----:B------:R-:W-:Y:S02]  /*0560*/  LOP3.LUT R2, R2, 0x3f800000, RZ, 0xfc, !PT ;  /* 0x3f80000002027812 */ /* 0x000fe400078efcff */
[----:B------:R-:W-:Y:S02]  /*0570*/  SHF.L.U32 R12, R12, R15, RZ ;  /* 0x0000000f0c0c7219 */ /* 0x000fe400000006ff */
[----:B------:R-:W0:Y:S02]  /*0580*/  MUFU.RCP R9, R2 ;  /* 0x0000000200097308 */ /* 0x000e240000001000 */
[----:B0-----:R-:W-:-:S04]  /*0590*/  FFMA R10, R2, R9, -1 ;  /* 0xbf800000020a7423 */ /* 0x001fc80000000009 */
[----:B------:R-:W-:-:S04]  /*05a0*/  FADD.FTZ R10, -R10, -RZ ;  /* 0x800000ff0a0a7221 */ /* 0x000fc80000010100 */
[CCC-:B------:R-:W-:Y:S01]  /*05b0*/  FFMA.RM R11, R9.reuse, R10.reuse, R9.reuse ;  /* 0x0000000a090b7223 */ /* 0x1c0fe20000004009 */
[----:B------:R-:W-:-:S04]  /*05c0*/  FFMA.RP R10, R9, R10, R9 ;  /* 0x0000000a090a7223 */ /* 0x000fc80000008009 */
[C---:B------:R-:W-:Y:S02]  /*05d0*/  LOP3.LUT R9, R11.reuse, 0x7fffff, RZ, 0xc0, !PT ;  /* 0x007fffff0b097812 */ /* 0x040fe400078ec0ff */
[----:B------:R-:W-:Y:S02]  /*05e0*/  FSETP.NEU.FTZ.AND P0, PT, R11, R10, PT ;  /* 0x0000000a0b00720b */ /* 0x000fe40003f1d000 */
[----:B------:R-:W-:Y:S02]  /*05f0*/  LOP3.LUT R9, R9, 0x800000, RZ, 0xfc, !PT ;  /* 0x0080000009097812 */ /* 0x000fe400078efcff */
[----:B------:R-:W-:Y:S02]  /*0600*/  SEL R10, RZ, 0xffffffff, !P0 ;  /* 0xffffffffff0a7807 */ /* 0x000fe40004000000 */
[----:B------:R-:W-:-:S03]  /*0610*/  LOP3.LUT R12, R12, R9, RZ, 0xc0, !PT ;  /* 0x000000090c0c7212 */ /* 0x000fc600078ec0ff */
[----:B------:R-:W-:Y:S01]  /*0620*/  IMAD.MOV R10, RZ, RZ, -R10 ;  /* 0x000000ffff0a7224 */ /* 0x000fe200078e0a0a */
[----:B------:R-:W-:-:S04]  /*0630*/  SHF.R.U32.HI R12, RZ, R15, R12 ;  /* 0x0000000fff0c7219 */ /* 0x000fc8000001160c */
[----:B------:R-:W-:Y:S02]  /*0640*/  LOP3.LUT P1, RZ, R10, R15, R9, 0xf8, !PT ;  /* 0x0000000f0aff7212 */ /* 0x000fe4000782f809 */
[C---:B------:R-:W-:Y:S02]  /*0650*/  LOP3.LUT P0, RZ, R12.reuse, 0x1, RZ, 0xc0, !PT ;  /* 0x000000010cff7812 */ /* 0x040fe4000780c0ff */
[----:B------:R-:W-:-:S04]  /*0660*/  LOP3.LUT P2, RZ, R12, 0x2, RZ, 0xc0, !PT ;  /* 0x000000020cff7812 */ /* 0x000fc8000784c0ff */
[----:B------:R-:W-:Y:S02]  /*0670*/  PLOP3.LUT P0, PT, P0, P1, P2, 0xe0, 0x0 ;  /* 0x000000000000781c */ /* 0x000fe40000703c20 */
[----:B------:R-:W-:Y:S02]  /*0680*/  LOP3.LUT P1, RZ, R0, 0x7fffff, RZ, 0xc0, !PT ;  /* 0x007fffff00ff7812 */ /* 0x000fe4000782c0ff */
[----:B------:R-:W-:-:S05]  /*0690*/  SEL R2, RZ, 0x1, !P0 ;  /* 0x00000001ff027807 */ /* 0x000fca0004000000 */
[----:B------:R-:W-:-:S05]  /*06a0*/  IMAD.MOV R2, RZ, RZ, -R2 ;  /* 0x000000ffff027224 */ /* 0x000fca00078e0a02 */
[----:B------:R-:W-:Y:S01]  /*06b0*/  ISETP.GE.AND P0, PT, R2, RZ, PT ;  /* 0x000000ff0200720c */ /* 0x000fe20003f06270 */
[----:B------:R-:W-:-:S05]  /*06c0*/  VIADD R2, R13, 0xffffff04 ;  /* 0xffffff040d027836 */ /* 0x000fca0000000000 */
[----:B------:R-:W-:-:S07]  /*06d0*/  SHF.R.U32.HI R9, RZ, R2, R9 ;  /* 0x00000002ff097219 */ /* 0x000fce0000011609 */
[----:B------:R-:W-:-:S04]  /*06e0*/  @!P0 VIADD R9, R9, 0x1 ;  /* 0x0000000109098836 */ /* 0x000fc80000000000 */
[----:B------:R-:W-:-:S05]  /*06f0*/  @!P1 IMAD.SHL.U32 R9, R9, 0x2, RZ ;  /* 0x0000000209099824 */ /* 0x000fca00078e00ff */
[----:B------:R-:W-:Y:S01]  /*0700*/  LOP3.LUT R9, R9, 0x80000000, R0, 0xf8, !PT ;  /* 0x8000000009097812 */ /* 0x000fe200078ef800 */
[----:B------:R-:W-:Y:S06]  /*0710*/  BRA `(.L_x_23) ;  /* 0x0000000000047947 */ /* 0x000fec0003800000 */
.L_x_24:
[----:B------:R0:W1:Y:S02]  /*0720*/  MUFU.RCP R9, R0 ;  /* 0x0000000000097308 */ /* 0x0000640000001000 */
.L_x_23:
[----:B------:R-:W-:Y:S05]  /*0730*/  BSYNC.RECONVERGENT B3 ;  /* 0x0000000000037941 */ /* 0x000fea0003800200 */
.L_x_21:
[----:B01----:R-:W-:Y:S02]  /*0740*/  IMAD.MOV.U32 R0, RZ, RZ, R9 ;  /* 0x000000ffff007224 */ /* 0x003fe400078e0009 */
[----:B------:R-:W-:-:S04]  /*0750*/  IMAD.MOV.U32 R9, RZ, RZ, 0x0 ;  /* 0x00000000ff097424 */ /* 0x000fc800078e00ff */
[----:B------:R-:W-:Y:S05]  /*0760*/  RET.REL.NODEC R8 `(_Z17summation_kernel1iPf) ;  /* 0xfffffff808247950 */ /* 0x000fea0003c3ffff */
        .weak           $__internal_1_$__cuda_sm3x_div_rn_noftz_f32_slowpath
        .type           $__internal_1_$__cuda_sm3x_div_rn_noftz_f32_slowpath,@function
        .size           $__internal_1_$__cuda_sm3x_div_rn_noftz_f32_slowpath,(.L_x_39 - $__internal_1_$__cuda_sm3x_div_rn_noftz_f32_slowpath)
$__internal_1_$__cuda_sm3x_div_rn_noftz_f32_slowpath:
[--C-:B------:R-:W-:Y:S01]  /*0770*/  SHF.R.U32.HI R0, RZ, 0x17, R8.reuse ;  /* 0x00000017ff007819 */ /* 0x100fe20000011608 */
[----:B------:R-:W-:Y:S04]  /*0780*/  BSSY.RECONVERGENT B2, `(.L_x_25) ;  /* 0x000005c000027945 */ /* 0x000fe80003800200 */
[----:B------:R-:W-:Y:S01]  /*0790*/  BSSY.RELIABLE B4, `(.L_x_26) ;  /* 0x000001b000047945 */ /* 0x000fe20003800100 */
[----:B------:R-:W-:Y:S01]  /*07a0*/  IMAD.MOV.U32 R9, RZ, RZ, R8 ;  /* 0x000000ffff097224 */ /* 0x000fe200078e0008 */
[----:B------:R-:W-:-:S05]  /*07b0*/  LOP3.LUT R15, R0, 0xff, RZ, 0xc0, !PT ;  /* 0x000000ff000f7812 */ /* 0x000fca00078ec0ff */
[----:B------:R-:W-:-:S05]  /*07c0*/  VIADD R11, R15, 0xffffffff ;  /* 0xffffffff0f0b7836 */ /* 0x000fca0000000000 */
[----:B------:R-:W-:-:S13]  /*07d0*/  ISETP.GT.U32.AND P0, PT, R11, 0xfd, PT ;  /* 0x000000fd0b00780c */ /* 0x000fda0003f04070 */
[----:B------:R-:W-:Y:S01]  /*07e0*/  @!P0 IMAD.MOV.U32 R10, RZ, RZ, RZ ;  /* 0x000000ffff0a8224 */ /* 0x000fe200078e00ff */
[----:B------:R-:W-:Y:S06]  /*07f0*/  @!P0 BRA `(.L_x_27) ;  /* 0x0000000000508947 */ /* 0x000fec0003800000 */
[----:B------:R-:W-:Y:S01]  /*0800*/  FSETP.GTU.FTZ.AND P0, PT, |R8|, +INF , PT ;  /* 0x7f8000000800780b */ /* 0x000fe20003f1c200 */
[----:B------:R-:W-:-:S12]  /*0810*/  IMAD.MOV.U32 R0, RZ, RZ, R8 ;  /* 0x000000ffff007224 */ /* 0x000fd800078e0008 */
[----:B------:R-:W-:Y:S05]  /*0820*/  @P0 BREAK.RELIABLE B4 ;  /* 0x0000000000040942 */ /* 0x000fea0003800100 */
[----:B------:R-:W-:Y:S05]  /*0830*/  @P0 BRA `(.L_x_28) ;  /* 0x00000004003c0947 */ /* 0x000fea0003800000 */
[----:B------:R-:W-:-:S05]  /*0840*/  IMAD.MOV.U32 R8, RZ, RZ, -0x40800000 ;  /* 0xbf800000ff087424 */ /* 0x000fca00078e00ff */
[----:B------:R-:W-:-:S13]  /*0850*/  LOP3.LUT P0, RZ, R9, 0x7fffffff, R8, 0xc8, !PT ;  /* 0x7fffffff09ff7812 */ /* 0x000fda000780c808 */
[----:B------:R-:W-:Y:S05]  /*0860*/  @!P0 BREAK.RELIABLE B4 ;  /* 0x0000000000048942 */ /* 0x000fea0003800100 */
[----:B------:R-:W-:Y:S05]  /*0870*/  @!P0 BRA `(.L_x_29) ;  /* 0x0000000400248947 */ /* 0x000fea0003800000 */
[----:B------:R-:W-:Y:S02]  /*0880*/  FSETP.NEU.FTZ.AND P0, PT, |R0|, +INF , PT ;  /* 0x7f8000000000780b */ /* 0x000fe40003f1d200 */
[----:B------:R-:W-:-:S04]  /*0890*/  LOP3.LUT P1, RZ, R8, 0x7fffffff, RZ, 0xc0, !PT ;  /* 0x7fffffff08ff7812 */ /* 0x000fc8000782c0ff */
[----:B------:R-:W-:-:S13]  /*08a0*/  PLOP3.LUT P0, PT, P0, P1, PT, 0x2f, 0xf2 ;  /* 0x0000000000f2781c */ /* 0x000fda0000702577 */
[----:B------:R-:W-:Y:S05]  /*08b0*/  @P0 BREAK.RELIABLE B4 ;  /* 0x0000000000040942 */ /* 0x000fea0003800100 */
[----:B------:R-:W-:Y:S05]  /*08c0*/  @P0 BRA `(.L_x_30) ;  /* 0x0000000400080947 */ /* 0x000fea0003800000 */
[----:B------:R-:W-:-:S13]  /*08d0*/  LOP3.LUT P0, RZ, R9, 0x7fffffff, RZ, 0xc0, !PT ;  /* 0x7fffffff09ff7812 */ /* 0x000fda000780c0ff */
[----:B------:R-:W-:Y:S05]  /*08e0*/  @!P0 BREAK.RELIABLE B4 ;  /* 0x0000000000048942 */ /* 0x000fea0003800100 */
[----:B------:R-:W-:Y:S05]  /*08f0*/  @!P0 BRA `(.L_x_31) ;  /* 0x0000000000f08947 */ /* 0x000fea0003800000 */
[----:B------:R-:W-:Y:S01]  /*0900*/  ISETP.GE.AND P0, PT, R11, RZ, PT ;  /* 0x000000ff0b00720c */ /* 0x000fe20003f06270 */
[----:B------:R-:W-:-:S12]  /*0910*/  IMAD.MOV.U32 R10, RZ, RZ, RZ ;  /* 0x000000ffff0a7224 */ /* 0x000fd800078e00ff */
[----:B------:R-:W-:Y:S01]  /*0920*/  @!P0 FFMA R9, R0, 1.84467440737095516160e+19, RZ ;  /* 0x5f80000000098823 */ /* 0x000fe200000000ff */
[----:B------:R-:W-:-:S07]  /*0930*/  @!P0 VIADD R10, R10, 0x40 ;  /* 0x000000400a0a8836 */ /* 0x000fce0000000000 */
.L_x_27:
[----:B------:R-:W-:Y:S05]  /*0940*/  BSYNC.RELIABLE B4 ;  /* 0x0000000000047941 */ /* 0x000fea0003800100 */
.L_x_26:
[----:B------:R-:W-:Y:S01]  /*0950*/  LEA R0, R15, 0xc0800000, 0x17 ;  /* 0xc08000000f007811 */ /* 0x000fe200078eb8ff */
[----:B------:R-:W-:Y:S01]  /*0960*/  UMOV UR6, 0xbf800000 ;  /* 0xbf80000000067882 */ /* 0x000fe20000000000 */
[----:B------:R-:W-:Y:S01]  /*0970*/  IADD3 R10, PT, PT, R10, 0x7f, -R15 ;  /* 0x0000007f0a0a7810 */ /* 0x000fe20007ffe80f */
[----:B------:R-:W-:Y:S02]  /*0980*/  BSSY.RECONVERGENT B4, `(.L_x_32) ;  /* 0x0000032000047945 */ /* 0x000fe40003800200 */
[----:B------:R-:W-:-:S04]  /*0990*/  IMAD.IADD R9, R9, 0x1, -R0 ;  /* 0x0000000109097824 */ /* 0x000fc800078e0a00 */
[----:B------:R-:W0:Y:S01]  /*09a0*/  MUFU.RCP R0, R9 ;  /* 0x0000000900007308 */ /* 0x000e220000001000 */
[----:B------:R-:W-:-:S04]  /*09b0*/  FADD.FTZ R11, -R9, -RZ ;  /* 0x800000ff090b7221 */ /* 0x000fc80000010100 */
[----:B0-----:R-:W-:-:S04]  /*09c0*/  FFMA R13, R0, R11, 1 ;  /* 0x3f800000000d7423 */ /* 0x001fc8000000000b */
[----:B------:R-:W-:-:S04]  /*09d0*/  FFMA R0, R0, R13, R0 ;  /* 0x0000000d00007223 */ /* 0x000fc80000000000 */
[----:B------:R-:W-:-:S04]  /*09e0*/  FFMA R8, R0, UR6, RZ ;  /* 0x0000000600087c23 */ /* 0x000fc800080000ff */
[----:B------:R-:W-:-:S04]  /*09f0*/  FFMA R13, R11, R8, UR6 ;  /* 0x000000060b0d7e23 */ /* 0x000fc80008000008 */
[----:B------:R-:W-:-:S04]  /*0a00*/  FFMA R13, R0, R13, R8 ;  /* 0x0000000d000d7223 */ /* 0x000fc80000000008 */
[----:B------:R-:W-:-:S04]  /*0a10*/  FFMA R12, R11, R13, UR6 ;  /* 0x000000060b0c7e23 */ /* 0x000fc8000800000d */
[----:B------:R-:W-:-:S05]  /*0a20*/  FFMA R8, R0, R12, R13 ;  /* 0x0000000c00087223 */ /* 0x000fca000000000d */
[----:B------:R-:W-:-:S04]  /*0a30*/  SHF.R.U32.HI R11, RZ, 0x17, R8 ;  /* 0x00000017ff0b7819 */ /* 0x000fc80000011608 */
[----:B------:R-:W-:-:S05]  /*0a40*/  LOP3.LUT R11, R11, 0xff, RZ, 0xc0, !PT ;  /* 0x000000ff0b0b7812 */ /* 0x000fca00078ec0ff */
[----:B------:R-:W-:-:S04]  /*0a50*/  IMAD.IADD R14, R11, 0x1, R10 ;  /* 0x000000010b0e7824 */ /* 0x000fc800078e020a */
[----:B------:R-:W-:-:S05]  /*0a60*/  VIADD R9, R14, 0xffffffff ;  /* 0xffffffff0e097836 */ /* 0x000fca0000000000 */
[----:B------:R-:W-:-:S13]  /*0a70*/  ISETP.GE.U32.AND P0, PT, R9, 0xfe, PT ;  /* 0x000000fe0900780c */ /* 0x000fda0003f06070 */
[----:B------:R-:W-:Y:S05]  /*0a80*/  @!P0 BRA `(.L_x_33) ;  /* 0x0000000000808947 */ /* 0x000fea0003800000 */
[----:B------:R-:W-:-:S13]  /*0a90*/  ISETP.GT.AND P0, PT, R14, 0xfe, PT ;  /* 0x000000fe0e00780c */ /* 0x000fda0003f04270 */
[----:B------:R-:W-:Y:S05]  /*0aa0*/  @P0 BRA `(.L_x_34) ;  /* 0x00000000006c0947 */ /* 0x000fea0003800000 */
[----:B------:R-:W-:-:S13]  /*0ab0*/  ISETP.GE.AND P0, PT, R14, 0x1, PT ;  /* 0x000000010e00780c */ /* 0x000fda0003f06270 */
[----:B------:R-:W-:Y:S05]  /*0ac0*/  @P0 BRA `(.L_x_35) ;  /* 0x0000000000740947 */ /* 0x000fea0003800000 */
[----:B------:R-:W-:Y:S02]  /*0ad0*/  ISETP.GE.AND P0, PT, R14, -0x18, PT ;  /* 0xffffffe80e00780c */ /* 0x000fe40003f06270 */
[----:B------:R-:W-:-:S11]  /*0ae0*/  LOP3.LUT R8, R8, 0x80000000, RZ, 0xc0, !PT ;  /* 0x8000000008087812 */ /* 0x000fd600078ec0ff */
[----:B------:R-:W-:Y:S05]  /*0af0*/  @!P0 BRA `(.L_x_35) ;  /* 0x0000000000688947 */ /* 0x000fea0003800000 */
[-CC-:B------:R-:W-:Y:S01]  /*0b00*/  FFMA.RZ R9, R0, R12.reuse, R13.reuse ;  /* 0x0000000c00097223 */ /* 0x180fe2000000c00d */
[C---:B------:R-:W-:Y:S01]  /*0b10*/  VIADD R11, R14.reuse, 0x20 ;  /* 0x000000200e0b7836 */ /* 0x040fe20000000000 */
[C---:B------:R-:W-:Y:S02]  /*0b20*/  ISETP.NE.AND P2, PT, R14.reuse, RZ, PT ;  /* 0x000000ff0e00720c */ /* 0x040fe40003f45270 */
[----:B------:R-:W-:Y:S02]  /*0b30*/  ISETP.NE.AND P1, PT, R14, RZ, PT ;  /* 0x000000ff0e00720c */ /* 0x000fe40003f25270 */
[----:B------:R-:W-:Y:S01]  /*0b40*/  LOP3.LUT R10, R9, 0x7fffff, RZ, 0xc0, !PT ;  /* 0x007fffff090a7812 */ /* 0x000fe200078ec0ff */
[CCC-:B------:R-:W-:Y:S01]  /*0b50*/  FFMA.RP R9, R0.reuse, R12.reuse, R13.reuse ;  /* 0x0000000c00097223 */ /* 0x1c0fe2000000800d */
[----:B------:R-:W-:Y:S01]  /*0b60*/  FFMA.RM R0, R0, R12, R13 ;  /* 0x0000000c00007223 */ /* 0x000fe2000000400d */
[----:B------:R-:W-:Y:S01]  /*0b70*/  IMAD.MOV R12, RZ, RZ, -R14 ;  /* 0x000000ffff0c7224 */ /* 0x000fe200078e0a0e */
[----:B------:R-:W-:-:S03]  /*0b80*/  LOP3.LUT R10, R10, 0x800000, RZ, 0xfc, !PT ;  /* 0x008000000a0a7812 */ /* 0x000fc600078efcff */
[----:B------:R-:W-:Y:S02]  /*0b90*/  FSETP.NEU.FTZ.AND P0, PT, R9, R0, PT ;  /* 0x000000000900720b */ /* 0x000fe40003f1d000 */
[----:B------:R-:W-:Y:S02]  /*0ba0*/  SHF.L.U32 R11, R10, R11, RZ ;  /* 0x0000000b0a0b7219 */ /* 0x000fe400000006ff */
[----:B------:R-:W-:Y:S02]  /*0bb0*/  SEL R9, R12, RZ, P2 ;  /* 0x000000ff0c097207 */ /* 0x000fe40001000000 */
[----:B------:R-:W-:Y:S02]  /*0bc0*/  ISETP.NE.AND P1, PT, R11, RZ, P1 ;  /* 0x000000ff0b00720c */ /* 0x000fe40000f25270 */
[----:B------:R-:W-:Y:S02]  /*0bd0*/  SHF.R.U32.HI R9, RZ, R9, R10 ;  /* 0x00000009ff097219 */ /* 0x000fe4000001160a */
[----:B------:R-:W-:-:S02]  /*0be0*/  PLOP3.LUT P0, PT, P0, P1, PT, 0xf8, 0x8f ;  /* 0x00000000008f781c */ /* 0x000fc40000703f70 */
[----:B------:R-:W-:Y:S02]  /*0bf0*/  SHF.R.U32.HI R11, RZ, 0x1, R9 ;  /* 0x00000001ff0b7819 */ /* 0x000fe40000011609 */
[----:B------:R-:W-:-:S04]  /*0c00*/  SEL R0, RZ, 0x1, !P0 ;  /* 0x00000001ff007807 */ /* 0x000fc80004000000 */
[----:B------:R-:W-:-:S04]  /*0c10*/  LOP3.LUT R0, R0, 0x1, R11, 0xf8, !PT ;  /* 0x0000000100007812 */ /* 0x000fc800078ef80b */
[----:B------:R-:W-:-:S05]  /*0c20*/  LOP3.LUT R0, R0, R9, RZ, 0xc0, !PT ;  /* 0x0000000900007212 */ /* 0x000fca00078ec0ff */
[----:B------:R-:W-:-:S05]  /*0c30*/  IMAD.IADD R11, R11, 0x1, R0 ;  /* 0x000000010b0b7824 */ /* 0x000fca00078e0200 */
[----:B------:R-:W-:Y:S01]  /*0c40*/  LOP3.LUT R8, R11, R8, RZ, 0xfc, !PT ;  /* 0x000000080b087212 */ /* 0x000fe200078efcff */
[----:B------:R-:W-:Y:S06]  /*0c50*/  BRA `(.L_x_35) ;  /* 0x0000000000107947 */ /* 0x000fec0003800000 */
.L_x_34:
[----:B------:R-:W-:-:S04]  /*0c60*/  LOP3.LUT R8, R8, 0x80000000, RZ, 0xc0, !PT ;  /* 0x8000000008087812 */ /* 0x000fc800078ec0ff */
[----:B------:R-:W-:Y:S01]  /*0c70*/  LOP3.LUT R8, R8, 0x7f800000, RZ, 0xfc, !PT ;  /* 0x7f80000008087812 */ /* 0x000fe200078efcff */
[----:B------:R-:W-:Y:S06]  /*0c80*/  BRA `(.L_x_35) ;  /* 0x0000000000047947 */ /* 0x000fec0003800000 */
.L_x_33:
[----:B------:R-:W-:-:S07]  /*0c90*/  IMAD R8, R10, 0x800000, R8 ;  /* 0x008000000a087824 */ /* 0x000fce00078e0208 */
.L_x_35:
[----:B------:R-:W-:Y:S05]  /*0ca0*/  BSYNC.RECONVERGENT B4 ;  /* 0x0000000000047941 */ /* 0x000fea0003800200 */
.L_x_32:
[----:B------:R-:W-:Y:S05]  /*0cb0*/  BRA `(.L_x_36) ;  /* 0x0000000000207947 */ /* 0x000fea0003800000 */
.L_x_31:
[----:B------:R-:W-:-:S04]  /*0cc0*/  LOP3.LUT R8, R9, 0x80000000, R8, 0x48, !PT ;  /* 0x8000000009087812 */ /* 0x000fc800078e4808 */
[----:B------:R-:W-:Y:S01]  /*0cd0*/  LOP3.LUT R8, R8, 0x7f800000, RZ, 0xfc, !PT ;  /* 0x7f80000008087812 */ /* 0x000fe200078efcff */
[----:B------:R-:W-:Y:S06]  /*0ce0*/  BRA `(.L_x_36) ;  /* 0x0000000000147947 */ /* 0x000fec0003800000 */
.L_x_30:
[----:B------:R-:W-:Y:S01]  /*0cf0*/  LOP3.LUT R8, R9, 0x80000000, R8, 0x48, !PT ;  /* 0x8000000009087812 */ /* 0x000fe200078e4808 */
[----:B------:R-:W-:Y:S06]  /*0d00*/  BRA `(.L_x_36) ;  /* 0x00000000000c7947 */ /* 0x000fec0003800000 */
.L_x_29:
[----:B------:R-:W0:Y:S01]  /*0d10*/  MUFU.RSQ R8, -QNAN ;  /* 0xffc0000000087908 */ /* 0x000e220000001400 */
[----:B------:R-:W-:Y:S05]  /*0d20*/  BRA `(.L_x_36) ;  /* 0x0000000000047947 */ /* 0x000fea0003800000 */
.L_x_28:
[----:B------:R-:W-:-:S07]  /*0d30*/  FADD.FTZ R8, R0, -1 ;  /* 0xbf80000000087421 */ /* 0x000fce0000010000 */
.L_x_36:
[----:B------:R-:W-:Y:S05]  /*0d40*/  BSYNC.RECONVERGENT B2 ;  /* 0x0000000000027941 */ /* 0x000fea0003800200 */
.L_x_25:
[----:B0-----:R-:W-:Y:S02]  /*0d50*/  IMAD.MOV.U32 R0, RZ, RZ, R8 ;  /* 0x000000ffff007224 */ /* 0x001fe400078e0008 */
[----:B------:R-:W-:Y:S02]  /*0d60*/  IMAD.MOV.U32 R8, RZ, RZ, R2 ;  /* 0x000000ffff087224 */ /* 0x000fe400078e0002 */
[----:B------:R-:W-:-:S04]  /*0d70*/  IMAD.MOV.U32 R9, RZ, RZ, 0x0 ;  /* 0x00000000ff097424 */ /* 0x000fc800078e00ff */
[----:B------:R-:W-:Y:S05]  /*0d80*/  RET.REL.NODEC R8 `(_Z17summation_kernel1iPf) ;  /* 0xfffffff0089c7950 */ /* 0x000fea0003c3ffff */
.L_x_37:
        /* <DEDUP_REMOVED lines=15> */
.L_x_39:


//--------------------- .nv.shared._Z17summation_kernel3PfS_ --------------------------
	.section	.nv.shared._Z17summation_kernel3PfS_,"aw",@nobits
	.sectionflags	@""
	.align	16
	.zero		1024


//--------------------- .nv.shared.reserved.0     --------------------------
	.section	.nv.shared.reserved.0,"aw",@nobits
	.weak		__nv_reservedSMEM_offset_0_alias
	.size		__nv_reservedSMEM_offset_0_alias, 0, 64
	.other		__nv_reservedSMEM_offset_0_alias,@"STO_CUDA_RESERVED_SHARED STV_DEFAULT"
__nv_reservedSMEM_offset_0_alias:
	.zero		0
	.zero		64


//--------------------- .nv.shared._Z17summation_kernel2iPfS_ --------------------------
	.section	.nv.shared._Z17summation_kernel2iPfS_,"aw",@nobits
	.sectionflags	@""
	.align	16
	.zero		1024


//--------------------- .nv.shared._Z26summation_kernel1_version2iPf --------------------------
	.section	.nv.shared._Z26summation_kernel1_version2iPf,"aw",@nobits
	.sectionflags	@""
	.align	16
	.zero		1024


//--------------------- .nv.shared._Z17summation_kernel1iPf --------------------------
	.section	.nv.shared._Z17summation_kernel1iPf,"aw",@nobits
	.sectionflags	@""
	.align	16
	.zero		1024


//--------------------- .nv.constant0._Z17summation_kernel3PfS_ --------------------------
	.section	.nv.constant0._Z17summation_kernel3PfS_,"a",@progbits
	.sectionflags	@""
	.align	4
.nv.constant0._Z17summation_kernel3PfS_:
	.zero		912


//--------------------- .nv.constant0._Z17summation_kernel2iPfS_ --------------------------
	.section	.nv.constant0._Z17summation_kernel2iPfS_,"a",@progbits
	.sectionflags	@""
	.align	4
.nv.constant0._Z17summation_kernel2iPfS_:
	.zero		920


//--------------------- .nv.constant0._Z26summation_kernel1_version2iPf --------------------------
	.section	.nv.constant0._Z26summation_kernel1_version2iPf,"a",@progbits
	.sectionflags	@""
	.align	4
.nv.constant0._Z26summation_kernel1_version2iPf:
	.zero		912


//--------------------- .nv.constant0._Z17summation_kernel1iPf --------------------------
	.section	.nv.constant0._Z17summation_kernel1iPf,"a",@progbits
	.sectionflags	@""
	.align	4
.nv.constant0._Z17summation_kernel1iPf:
	.zero		912


//--------------------- SYMBOLS --------------------------

	.type		.nv.reservedSmem.offset0,@object
	.size		.nv.reservedSmem.offset0,0x4
	.type		.nv.reservedSmem.cap,@object
	.size		.nv.reservedSmem.cap,0x4
